	.headerflags	@"EF_CUDA_TEXMODE_UNIFIED EF_CUDA_64BIT_ADDRESS EF_CUDA_ACCELERATORS EF_CUDA_SM90 EF_CUDA_VIRTUAL_SM(EF_CUDA_SM90)"
	.elftype	@"ET_EXEC"


//--------------------- .nv.info                  --------------------------
	.section	.nv.info,"",@"SHT_CUDA_INFO"
	.align	4


	//----- nvinfo : EIATTR_REGCOUNT
	.align		4
        /*0000*/ 	.byte	0x04, 0x2f
        /*0002*/ 	.short	(.L_1 - .L_0)
	.align		4
.L_0:
        /*0004*/ 	.word	index@(triton_poi_fused_avg_pool2d_convolution_28)
        /*0008*/ 	.word	0x00000050


	//----- nvinfo : EIATTR_MIN_STACK_SIZE
	.align		4
.L_1:
        /*000c*/ 	.byte	0x04, 0x12
        /*000e*/ 	.short	(.L_3 - .L_2)
	.align		4
.L_2:
        /*0010*/ 	.word	index@(triton_poi_fused_avg_pool2d_convolution_28)
        /*0014*/ 	.word	0x00000000


	//----- nvinfo : EIATTR_FRAME_SIZE
	.align		4
.L_3:
        /*0018*/ 	.byte	0x04, 0x11
        /*001a*/ 	.short	(.L_5 - .L_4)
	.align		4
.L_4:
        /*001c*/ 	.word	index@(triton_poi_fused_avg_pool2d_convolution_28)
        /*0020*/ 	.word	0x00000000


	//----- nvinfo : EIATTR_MIN_STACK_SIZE
	.align		4
.L_5:
        /*0024*/ 	.byte	0x04, 0x12
        /*0026*/ 	.short	(.L_7 - .L_6)
	.align		4
.L_6:
        /*0028*/ 	.word	index@(triton_poi_fused_avg_pool2d_convolution_28)
        /*002c*/ 	.word	0x00000000
.L_7:


//--------------------- .nv.info.triton_poi_fused_avg_pool2d_convolution_28 --------------------------
	.section	.nv.info.triton_poi_fused_avg_pool2d_convolution_28,"",@"SHT_CUDA_INFO"
	.sectionflags	@""
	.align	4


	//----- nvinfo : EIATTR_CUDA_API_VERSION
	.align		4
        /*0000*/ 	.byte	0x04, 0x37
        /*0002*/ 	.short	(.L_9 - .L_8)
.L_8:
        /*0004*/ 	.word	0x0000007c


	//----- nvinfo : EIATTR_KPARAM_INFO
	.align		4
.L_9:
        /*0008*/ 	.byte	0x04, 0x17
        /*000a*/ 	.short	(.L_11 - .L_10)
.L_10:
        /*000c*/ 	.word	0x00000000
        /*0010*/ 	.short	0x0006
        /*0012*/ 	.short	0x002c
        /*0014*/ 	.byte	0x00, 0xf0, 0x11, 0x00


	//----- nvinfo : EIATTR_KPARAM_INFO
	.align		4
.L_11:
        /*0018*/ 	.byte	0x04, 0x17
        /*001a*/ 	.short	(.L_13 - .L_12)
.L_12:
        /*001c*/ 	.word	0x00000000
        /*0020*/ 	.short	0x0005
        /*0022*/ 	.short	0x0028
        /*0024*/ 	.byte	0x00, 0xf0, 0x11, 0x00


	//----- nvinfo : EIATTR_KPARAM_INFO
	.align		4
.L_13:
        /*0028*/ 	.byte	0x04, 0x17
        /*002a*/ 	.short	(.L_15 - .L_14)
.L_14:
        /*002c*/ 	.word	0x00000000
        /*0030*/ 	.short	0x0004
        /*0032*/ 	.short	0x0020
        /*0034*/ 	.byte	0x00, 0xf4, 0x21, 0x00


	//----- nvinfo : EIATTR_KPARAM_INFO
	.align		4
.L_15:
        /*0038*/ 	.byte	0x04, 0x17
        /*003a*/ 	.short	(.L_17 - .L_16)
.L_16:
        /*003c*/ 	.word	0x00000000
        /*0040*/ 	.short	0x0003
        /*0042*/ 	.short	0x0018
        /*0044*/ 	.byte	0x00, 0xf4, 0x21, 0x00


	//----- nvinfo : EIATTR_KPARAM_INFO
	.align		4
.L_17:
        /*0048*/ 	.byte	0x04, 0x17
        /*004a*/ 	.short	(.L_19 - .L_18)
.L_18:
        /*004c*/ 	.word	0x00000000
        /*0050*/ 	.short	0x0002
        /*0052*/ 	.short	0x0010
        /*0054*/ 	.byte	0x00, 0xf4, 0x21, 0x00


	//----- nvinfo : EIATTR_KPARAM_INFO
	.align		4
.L_19:
        /*0058*/ 	.byte	0x04, 0x17
        /*005a*/ 	.short	(.L_21 - .L_20)
.L_20:
        /*005c*/ 	.word	0x00000000
        /*0060*/ 	.short	0x0001
        /*0062*/ 	.short	0x0008
        /*0064*/ 	.byte	0x00, 0xf4, 0x21, 0x00


	//----- nvinfo : EIATTR_KPARAM_INFO
	.align		4
.L_21:
        /*0068*/ 	.byte	0x04, 0x17
        /*006a*/ 	.short	(.L_23 - .L_22)
.L_22:
        /*006c*/ 	.word	0x00000000
        /*0070*/ 	.short	0x0000
        /*0072*/ 	.short	0x0000
        /*0074*/ 	.byte	0x00, 0xf4, 0x21, 0x00


	//----- nvinfo : EIATTR_SPARSE_MMA_MASK
	.align		4
.L_23:
        /*0078*/ 	.byte	0x03, 0x50
        /*007a*/ 	.short	0x0000


	//----- nvinfo : EIATTR_MAXREG_COUNT
	.align		4
        /*007c*/ 	.byte	0x03, 0x1b
        /*007e*/ 	.short	0x00ff


	//----- nvinfo : EIATTR_EXIT_INSTR_OFFSETS
	.align		4
        /*0080*/ 	.byte	0x04, 0x1c
        /*0082*/ 	.short	(.L_25 - .L_24)


	//   ....[0]....
.L_24:
        /*0084*/ 	.word	0x000046a0


	//   ....[1]....
        /*0088*/ 	.word	0x000046e0


	//----- nvinfo : EIATTR_REQNTID
	.align		4
.L_25:
        /*008c*/ 	.byte	0x04, 0x10
        /*008e*/ 	.short	(.L_27 - .L_26)
.L_26:
        /*0090*/ 	.word	0x00000100
        /*0094*/ 	.word	0x00000001
        /*0098*/ 	.word	0x00000001


	//----- nvinfo : EIATTR_CBANK_PARAM_SIZE
	.align		4
.L_27:
        /*009c*/ 	.byte	0x03, 0x19
        /*009e*/ 	.short	0x0030


	//----- nvinfo : EIATTR_PARAM_CBANK
	.align		4
        /*00a0*/ 	.byte	0x04, 0x0a
        /*00a2*/ 	.short	(.L_29 - .L_28)
	.align		4
.L_28:
        /*00a4*/ 	.word	index@(.nv.constant0.triton_poi_fused_avg_pool2d_convolution_28)
        /*00a8*/ 	.short	0x0210
        /*00aa*/ 	.short	0x0030


	//----- nvinfo : EIATTR_SW_WAR
	.align		4
.L_29:
        /*00ac*/ 	.byte	0x04, 0x36
        /*00ae*/ 	.short	(.L_31 - .L_30)
.L_30:
        /*00b0*/ 	.word	0x00000008
.L_31:


//--------------------- .nv.callgraph             --------------------------
	.section	.nv.callgraph,"",@"SHT_CUDA_CALLGRAPH"
	.align	4
	.sectionentsize	8
	.align		4
        /*0000*/ 	.word	0x00000000
	.align		4
        /*0004*/ 	.word	0xffffffff
	.align		4
        /*0008*/ 	.word	0x00000000
	.align		4
        /*000c*/ 	.word	0xfffffffe
	.align		4
        /*0010*/ 	.word	0x00000000
	.align		4
        /*0014*/ 	.word	0xfffffffd
	.align		4
        /*0018*/ 	.word	0x00000000
	.align		4
        /*001c*/ 	.word	0xfffffffc


//--------------------- .text.triton_poi_fused_avg_pool2d_convolution_28 --------------------------
	.section	.text.triton_poi_fused_avg_pool2d_convolution_28,"ax",@progbits
	.sectionflags	@"SHF_BARRIERS=1"
	.align	128
        .global         triton_poi_fused_avg_pool2d_convolution_28
        .type           triton_poi_fused_avg_pool2d_convolution_28,@function
        .size           triton_poi_fused_avg_pool2d_convolution_28,(.L_x_1 - triton_poi_fused_avg_pool2d_convolution_28)
        .other          triton_poi_fused_avg_pool2d_convolution_28,@"STO_CUDA_ENTRY STV_DEFAULT"
triton_poi_fused_avg_pool2d_convolution_28:
.text.triton_poi_fused_avg_pool2d_convolution_28:
[----:B------:R-:W0:Y:S01]  /*0000*/  LDC R1, c[0x0][0x28] ;  /* 0x00000a00ff017b82 */ /* 0x000e220000000800 */
[----:B------:R-:W1:Y:S07]  /*0010*/  S2R R4, SR_CTAID.X ;  /* 0x0000000000047919 */ /* 0x000e6e0000002500 */
[----:B------:R-:W2:Y:S01]  /*0020*/  LDC.64 R38, c[0x0][0x210] ;  /* 0x00008400ff267b82 */ /* 0x000ea20000000a00 */
[----:B------:R-:W-:Y:S02]  /*0030*/  CS2R R46, SRZ ;  /* 0x00000000002e7805 */ /* 0x000fe4000001ff00 */
[----:B------:R-:W-:Y:S01]  /*0040*/  CS2R R52, SRZ ;  /* 0x0000000000347805 */ /* 0x000fe2000001ff00 */
[----:B------:R-:W3:Y:S01]  /*0050*/  S2R R7, SR_TID.X ;  /* 0x0000000000077919 */ /* 0x000ee20000002100 */
[----:B------:R-:W-:Y:S01]  /*0060*/  ULDC.64 UR6, c[0x0][0x208] ;  /* 0x0000820000067ab9 */ /* 0x000fe20000000a00 */
[----:B------:R-:W4:Y:S01]  /*0070*/  S2R R9, SR_CTAID.Y ;  /* 0x0000000000097919 */ /* 0x000f220000002600 */
[----:B-1----:R-:W-:-:S04]  /*0080*/  SHF.L.U32 R4, R4, 0x4, RZ ;  /* 0x0000000404047819 */ /* 0x002fc800000006ff */
[----:B---3--:R-:W-:Y:S02]  /*0090*/  LOP3.LUT R13, R4, 0xf, R7, 0xf8, !PT ;  /* 0x0000000f040d7812 */ /* 0x008fe400078ef807 */
[----:B------:R-:W-:-:S03]  /*00a0*/  SHF.R.U32.HI R12, RZ, 0x4, R7 ;  /* 0x00000004ff0c7819 */ /* 0x000fc60000011607 */
[----:B------:R-:W-:Y:S01]  /*00b0*/  IMAD.HI R6, R13, 0x78787879, RZ ;  /* 0x787878790d067827 */ /* 0x000fe200078e02ff */
[----:B------:R-:W-:-:S03]  /*00c0*/  SGXT.U32 R12, R12, 0x4 ;  /* 0x000000040c0c781a */ /* 0x000fc60000000000 */
[----:B------:R-:W-:Y:S01]  /*00d0*/  VIADD R17, R13, 0xffffffee ;  /* 0xffffffee0d117836 */ /* 0x000fe20000000000 */
[----:B------:R-:W-:Y:S02]  /*00e0*/  SHF.R.U32.HI R3, RZ, 0x1f, R6 ;  /* 0x0000001fff037819 */ /* 0x000fe40000011606 */
[----:B----4-:R-:W-:Y:S02]  /*00f0*/  PRMT R12, R12, 0x6540, R9 ;  /* 0x000065400c0c7816 */ /* 0x010fe40000000009 */
[----:B------:R-:W-:Y:S02]  /*0100*/  LEA.HI.SX32 R6, R6, R3, 0x1d ;  /* 0x0000000306067211 */ /* 0x000fe400078feaff */
[----:B------:R-:W-:Y:S01]  /*0110*/  IADD3 R3, R13, -0x11, RZ ;  /* 0xffffffef0d037810 */ /* 0x000fe20007ffe0ff */
[----:B------:R-:W-:Y:S02]  /*0120*/  IMAD R0, R12, 0x121, RZ ;  /* 0x000001210c007824 */ /* 0x000fe400078e02ff */
[----:B------:R-:W-:-:S02]  /*0130*/  IMAD R51, R6, -0x11, R13 ;  /* 0xffffffef06337824 */ /* 0x000fc400078e020d */
[C---:B------:R-:W-:Y:S01]  /*0140*/  IMAD R19, R12.reuse, 0x121, R3 ;  /* 0x000001210c137824 */ /* 0x040fe200078e0203 */
[----:B------:R-:W-:Y:S01]  /*0150*/  IADD3 R30, R0, 0x1210, RZ ;  /* 0x00001210001e7810 */ /* 0x000fe20007ffe0ff */
[----:B------:R-:W-:Y:S01]  /*0160*/  IMAD R11, R12, 0x121, R17 ;  /* 0x000001210c0b7824 */ /* 0x000fe200078e0211 */
[----:B------:R-:W-:Y:S01]  /*0170*/  ISETP.GT.AND P1, PT, R51, -0x1, PT ;  /* 0xffffffff3300780c */ /* 0x000fe20003f24270 */
[--C-:B--2---:R-:W-:Y:S01]  /*0180*/  IMAD.WIDE R18, R19, 0x4, R38.reuse ;  /* 0x0000000413127825 */ /* 0x104fe200078e0226 */
[----:B------:R-:W-:Y:S02]  /*0190*/  ISETP.GT.AND P2, PT, R51, RZ, PT ;  /* 0x000000ff3300720c */ /* 0x000fe40003f44270 */
[C---:B------:R-:W-:Y:S01]  /*01a0*/  ISETP.LT.U32.AND P6, PT, R3.reuse, 0x110, P1 ;  /* 0x000001100300780c */ /* 0x040fe20000fc1070 */
[----:B------:R-:W-:Y:S01]  /*01b0*/  VIADD R5, R0, 0x3630 ;  /* 0x0000363000057836 */ /* 0x000fe20000000000 */
[----:B------:R-:W-:Y:S01]  /*01c0*/  ISETP.LT.U32.AND P5, PT, R3, 0x110, P2 ;  /* 0x000001100300780c */ /* 0x000fe200017a1070 */
[----:B------:R-:W-:Y:S01]  /*01d0*/  IMAD.WIDE R10, R11, 0x4, R38 ;  /* 0x000000040b0a7825 */ /* 0x000fe200078e0226 */
[----:B------:R-:W-:-:S02]  /*01e0*/  IADD3 R15, R30, R17, RZ ;  /* 0x000000111e0f7210 */ /* 0x000fc40007ffe0ff */
[----:B------:R-:W-:Y:S01]  /*01f0*/  IADD3 R28, R0, 0x2420, RZ ;  /* 0x00002420001c7810 */ /* 0x000fe20007ffe0ff */
[----:B------:R-:W-:Y:S02]  /*0200*/  IMAD.MOV.U32 R23, RZ, RZ, RZ ;  /* 0x000000ffff177224 */ /* 0x000fe400078e00ff */
[----:B------:R-:W-:Y:S01]  /*0210*/  IMAD.WIDE R14, R15, 0x4, R38 ;  /* 0x000000040f0e7825 */ /* 0x000fe200078e0226 */
[----:B------:R-:W-:-:S03]  /*0220*/  IADD3 R22, R0, 0x4840, RZ ;  /* 0x0000484000167810 */ /* 0x000fc60007ffe0ff */
[----:B------:R1:W2:Y:S01]  /*0230*/  @P6 LDG.E.EL R47, desc[UR6][R18.64] ;  /* 0x00000006122f6981 */ /* 0x0002a2000c2e1900 */
[----:B------:R-:W-:Y:S01]  /*0240*/  HFMA2.MMA R21, -RZ, RZ, 0, 0 ;  /* 0x00000000ff157435 */ /* 0x000fe200000001ff */
[----:B------:R-:W-:Y:S01]  /*0250*/  IMAD.IADD R33, R28, 0x1, R3 ;  /* 0x000000011c217824 */ /* 0x000fe200078e0203 */
[----:B------:R-:W-:Y:S01]  /*0260*/  HFMA2.MMA R44, -RZ, RZ, 0, 0 ;  /* 0x00000000ff2c7435 */ /* 0x000fe200000001ff */
[----:B------:R3:W4:Y:S01]  /*0270*/  @P5 LDG.E.EL R52, desc[UR6][R10.64] ;  /* 0x000000060a345981 */ /* 0x000722000c2e1900 */
[----:B------:R-:W-:-:S03]  /*0280*/  IADD3 R35, R5, R3, RZ ;  /* 0x0000000305237210 */ /* 0x000fc60007ffe0ff */
[----:B------:R5:W2:Y:S01]  /*0290*/  @P5 LDG.E.EL R23, desc[UR6][R14.64] ;  /* 0x000000060e175981 */ /* 0x000aa2000c2e1900 */
[----:B-1----:R-:W-:Y:S01]  /*02a0*/  IADD3 R19, R5, R17, RZ ;  /* 0x0000001105137210 */ /* 0x002fe20007ffe0ff */
[----:B---3--:R-:W-:Y:S01]  /*02b0*/  IMAD.IADD R11, R28, 0x1, R17 ;  /* 0x000000011c0b7824 */ /* 0x008fe200078e0211 */
[----:B------:R-:W-:Y:S02]  /*02c0*/  MOV R27, RZ ;  /* 0x000000ff001b7202 */ /* 0x000fe40000000f00 */
[----:B------:R-:W-:Y:S02]  /*02d0*/  CS2R R62, SRZ ;  /* 0x00000000003e7805 */ /* 0x000fe4000001ff00 */
[----:B------:R-:W-:Y:S01]  /*02e0*/  IADD3 R25, R30, R3, RZ ;  /* 0x000000031e197210 */ /* 0x000fe20007ffe0ff */
[----:B-----5:R-:W-:Y:S01]  /*02f0*/  IMAD.WIDE R14, R19, 0x4, R38 ;  /* 0x00000004130e7825 */ /* 0x020fe200078e0226 */
[----:B------:R-:W-:-:S03]  /*0300*/  CS2R R54, SRZ ;  /* 0x0000000000367805 */ /* 0x000fc6000001ff00 */
[----:B------:R-:W-:Y:S01]  /*0310*/  IMAD.IADD R19, R22, 0x1, R17 ;  /* 0x0000000116137824 */ /* 0x000fe200078e0211 */
[----:B------:R-:W-:Y:S01]  /*0320*/  IADD3 R26, R0, 0x6c60, RZ ;  /* 0x00006c60001a7810 */ /* 0x000fe20007ffe0ff */
[--C-:B------:R-:W-:Y:S01]  /*0330*/  IMAD.WIDE R10, R11, 0x4, R38.reuse ;  /* 0x000000040b0a7825 */ /* 0x100fe200078e0226 */
[----:B------:R-:W-:Y:S01]  /*0340*/  IADD3 R37, R22, R3, RZ ;  /* 0x0000000316257210 */ /* 0x000fe20007ffe0ff */
[----:B------:R-:W3:Y:S02]  /*0350*/  @P5 LDG.E.EL R63, desc[UR6][R14.64] ;  /* 0x000000060e3f5981 */ /* 0x000ee4000c2e1900 */
[--C-:B------:R-:W-:Y:S02]  /*0360*/  IMAD.WIDE R32, R33, 0x4, R38.reuse ;  /* 0x0000000421207825 */ /* 0x100fe400078e0226 */
[----:B------:R1:W5:Y:S02]  /*0370*/  @P5 LDG.E.EL R21, desc[UR6][R10.64] ;  /* 0x000000060a155981 */ /* 0x000364000c2e1900 */
[----:B------:R-:W-:-:S02]  /*0380*/  IMAD.WIDE R34, R35, 0x4, R38 ;  /* 0x0000000423227825 */ /* 0x000fc400078e0226 */
[----:B------:R1:W5:Y:S02]  /*0390*/  @P6 LDG.E.EL R27, desc[UR6][R32.64] ;  /* 0x00000006201b6981 */ /* 0x000364000c2e1900 */
[--C-:B------:R-:W-:Y:S02]  /*03a0*/  IMAD.WIDE R18, R19, 0x4, R38.reuse ;  /* 0x0000000413127825 */ /* 0x100fe400078e0226 */
[----:B------:R-:W5:Y:S02]  /*03b0*/  @P6 LDG.E.EL R44, desc[UR6][R34.64] ;  /* 0x00000006222c6981 */ /* 0x000f64000c2e1900 */
[--C-:B------:R-:W-:Y:S01]  /*03c0*/  IMAD.WIDE R24, R25, 0x4, R38.reuse ;  /* 0x0000000419187825 */ /* 0x100fe200078e0226 */
[----:B-1----:R-:W-:Y:S01]  /*03d0*/  IADD3 R10, R0, 0x5a50, RZ ;  /* 0x00005a50000a7810 */ /* 0x002fe20007ffe0ff */
[----:B------:R1:W5:Y:S01]  /*03e0*/  @P5 LDG.E.EL R54, desc[UR6][R18.64] ;  /* 0x0000000612365981 */ /* 0x000362000c2e1900 */
[----:B------:R-:W-:Y:S01]  /*03f0*/  CS2R R72, SRZ ;  /* 0x0000000000487805 */ /* 0x000fe2000001ff00 */
[----:B------:R-:W-:-:S02]  /*0400*/  IMAD.WIDE R36, R37, 0x4, R38 ;  /* 0x0000000425247825 */ /* 0x000fc400078e0226 */
[----:B------:R1:W5:Y:S01]  /*0410*/  @P6 LDG.E.EL R46, desc[UR6][R24.64] ;  /* 0x00000006182e6981 */ /* 0x000362000c2e1900 */
[----:B------:R-:W-:Y:S01]  /*0420*/  CS2R R42, SRZ ;  /* 0x00000000002a7805 */ /* 0x000fe2000001ff00 */
[--C-:B------:R-:W-:Y:S01]  /*0430*/  IMAD.IADD R15, R10, 0x1, R17.reuse ;  /* 0x000000010a0f7824 */ /* 0x100fe200078e0211 */
[----:B0-----:R-:W-:Y:S01]  /*0440*/  IADD3 R33, R10, R3, RZ ;  /* 0x000000030a217210 */ /* 0x001fe20007ffe0ff */
[----:B------:R0:W5:Y:S01]  /*0450*/  @P6 LDG.E.EL R73, desc[UR6][R36.64] ;  /* 0x0000000624496981 */ /* 0x000162000c2e1900 */
[----:B-1----:R-:W-:Y:S01]  /*0460*/  IMAD.IADD R19, R26, 0x1, R17 ;  /* 0x000000011a137824 */ /* 0x002fe200078e0211 */
[----:B------:R-:W-:Y:S02]  /*0470*/  IADD3 R2, R0, 0x9080, RZ ;  /* 0x0000908000027810 */ /* 0x000fe40007ffe0ff */
[----:B------:R-:W-:Y:S01]  /*0480*/  IADD3 R24, R0, 0x7e70, RZ ;  /* 0x00007e7000187810 */ /* 0x000fe20007ffe0ff */
[----:B------:R-:W-:-:S03]  /*0490*/  IMAD.WIDE R18, R19, 0x4, R38 ;  /* 0x0000000413127825 */ /* 0x000fc600078e0226 */
[----:B0-----:R-:W-:Y:S01]  /*04a0*/  IADD3 R37, R24, R3, RZ ;  /* 0x0000000318257210 */ /* 0x001fe20007ffe0ff */
[--C-:B------:R-:W-:Y:S01]  /*04b0*/  IMAD.WIDE R14, R15, 0x4, R38.reuse ;  /* 0x000000040f0e7825 */ /* 0x100fe200078e0226 */
[----:B------:R0:W5:Y:S01]  /*04c0*/  @P5 LDG.E.EL R43, desc[UR6][R18.64] ;  /* 0x00000006122b5981 */ /* 0x000162000c2e1900 */
[----:B------:R-:W-:Y:S02]  /*04d0*/  CS2R R56, SRZ ;  /* 0x0000000000387805 */ /* 0x000fe4000001ff00 */
[--C-:B------:R-:W-:Y:S01]  /*04e0*/  IMAD.WIDE R32, R33, 0x4, R38.reuse ;  /* 0x0000000421207825 */ /* 0x100fe200078e0226 */
[----:B------:R1:W5:Y:S01]  /*04f0*/  @P5 LDG.E.EL R55, desc[UR6][R14.64] ;  /* 0x000000060e375981 */ /* 0x000362000c2e1900 */
[----:B------:R-:W-:Y:S02]  /*0500*/  IADD3 R35, R26, R3, RZ ;  /* 0x000000031a237210 */ /* 0x000fe40007ffe0ff */
[----:B------:R-:W-:Y:S01]  /*0510*/  IMAD.WIDE R36, R37, 0x4, R38 ;  /* 0x0000000425247825 */ /* 0x000fe200078e0226 */
[----:B------:R-:W-:Y:S01]  /*0520*/  IADD3 R16, R0, 0xa290, RZ ;  /* 0x0000a29000107810 */ /* 0x000fe20007ffe0ff */
[----:B------:R1:W5:Y:S02]  /*0530*/  @P6 LDG.E.EL R42, desc[UR6][R32.64] ;  /* 0x00000006202a6981 */ /* 0x000364000c2e1900 */
[----:B0-----:R-:W-:-:S02]  /*0540*/  IMAD.IADD R19, R2, 0x1, R17 ;  /* 0x0000000102137824 */ /* 0x001fc400078e0211 */
[----:B-1----:R-:W-:Y:S01]  /*0550*/  IMAD.IADD R15, R24, 0x1, R17 ;  /* 0x00000001180f7824 */ /* 0x002fe200078e0211 */
[----:B------:R-:W-:Y:S01]  /*0560*/  CS2R R58, SRZ ;  /* 0x00000000003a7805 */ /* 0x000fe2000001ff00 */
[--C-:B------:R-:W-:Y:S01]  /*0570*/  IMAD.WIDE R18, R19, 0x4, R38.reuse ;  /* 0x0000000413127825 */ /* 0x100fe200078e0226 */
[----:B------:R-:W-:Y:S01]  /*0580*/  CS2R R60, SRZ ;  /* 0x00000000003c7805 */ /* 0x000fe2000001ff00 */
[----:B------:R0:W5:Y:S01]  /*0590*/  @P6 LDG.E.EL R56, desc[UR6][R36.64] ;  /* 0x0000000624386981 */ /* 0x000162000c2e1900 */
[----:B------:R-:W-:Y:S01]  /*05a0*/  IADD3 R33, R2, R3, RZ ;  /* 0x0000000302217210 */ /* 0x000fe20007ffe0ff */
[--C-:B------:R-:W-:Y:S02]  /*05b0*/  IMAD.WIDE R34, R35, 0x4, R38.reuse ;  /* 0x0000000423227825 */ /* 0x100fe400078e0226 */
[----:B------:R1:W5:Y:S02]  /*05c0*/  @P5 LDG.E.EL R62, desc[UR6][R18.64] ;  /* 0x00000006123e5981 */ /* 0x000364000c2e1900 */
[----:B------:R-:W-:Y:S01]  /*05d0*/  IMAD.WIDE R14, R15, 0x4, R38 ;  /* 0x000000040f0e7825 */ /* 0x000fe200078e0226 */
[----:B------:R-:W-:Y:S01]  /*05e0*/  CS2R R64, SRZ ;  /* 0x0000000000407805 */ /* 0x000fe2000001ff00 */
[----:B------:R-:W5:Y:S02]  /*05f0*/  @P6 LDG.E.EL R58, desc[UR6][R34.64] ;  /* 0x00000006223a6981 */ /* 0x000f64000c2e1900 */
[----:B0-----:R-:W-:-:S02]  /*0600*/  IMAD.IADD R37, R16, 0x1, R17 ;  /* 0x0000000110257824 */ /* 0x001fc400078e0211 */
[--C-:B------:R-:W-:Y:S01]  /*0610*/  IMAD.WIDE R32, R33, 0x4, R38.reuse ;  /* 0x0000000421207825 */ /* 0x100fe200078e0226 */
[----:B------:R0:W5:Y:S03]  /*0620*/  @P5 LDG.E.EL R60, desc[UR6][R14.64] ;  /* 0x000000060e3c5981 */ /* 0x000166000c2e1900 */
[----:B-1----:R-:W-:Y:S01]  /*0630*/  VIADD R18, R0, 0xc6b0 ;  /* 0x0000c6b000127836 */ /* 0x002fe20000000000 */
[----:B------:R-:W-:Y:S01]  /*0640*/  IADD3 R20, R0, 0xb4a0, RZ ;  /* 0x0000b4a000147810 */ /* 0x000fe20007ffe0ff */
[----:B------:R-:W-:Y:S01]  /*0650*/  IMAD.WIDE R36, R37, 0x4, R38 ;  /* 0x0000000425247825 */ /* 0x000fe200078e0226 */
[----:B------:R1:W5:Y:S03]  /*0660*/  @P6 LDG.E.EL R53, desc[UR6][R32.64] ;  /* 0x0000000620356981 */ /* 0x000366000c2e1900 */
[----:B------:R-:W-:Y:S01]  /*0670*/  IMAD.IADD R11, R18, 0x1, R17 ;  /* 0x00000001120b7824 */ /* 0x000fe200078e0211 */
[----:B0-----:R-:W-:Y:S01]  /*0680*/  IADD3 R15, R16, R3, RZ ;  /* 0x00000003100f7210 */ /* 0x001fe20007ffe0ff */
[----:B------:R0:W5:Y:S01]  /*0690*/  @P5 LDG.E.EL R64, desc[UR6][R36.64] ;  /* 0x0000000624405981 */ /* 0x000162000c2e1900 */
[----:B------:R-:W-:Y:S01]  /*06a0*/  IADD3 R41, R20, R17, RZ ;  /* 0x0000001114297210 */ /* 0x000fe20007ffe0ff */
[----:B------:R-:W-:Y:S01]  /*06b0*/  HFMA2.MMA R35, -RZ, RZ, 0, 0 ;  /* 0x00000000ff237435 */ /* 0x000fe200000001ff */
[----:B------:R-:W-:Y:S01]  /*06c0*/  IADD3 R19, R20, R3, RZ ;  /* 0x0000000314137210 */ /* 0x000fe20007ffe0ff */
[----:B------:R-:W-:Y:S01]  /*06d0*/  IMAD.WIDE R14, R15, 0x4, R38 ;  /* 0x000000040f0e7825 */ /* 0x000fe200078e0226 */
[----:B-1----:R-:W-:-:S02]  /*06e0*/  MOV R33, RZ ;  /* 0x000000ff00217202 */ /* 0x002fc40000000f00 */
[----:B------:R-:W-:Y:S01]  /*06f0*/  IADD3 R32, R0, 0x10ef0, RZ ;  /* 0x00010ef000207810 */ /* 0x000fe20007ffe0ff */
[----:B------:R-:W-:Y:S01]  /*0700*/  VIADD R8, R51, 0x1 ;  /* 0x0000000133087836 */ /* 0x000fe20000000000 */
[----:B------:R1:W5:Y:S01]  /*0710*/  @P6 LDG.E.EL R57, desc[UR6][R14.64] ;  /* 0x000000060e396981 */ /* 0x000362000c2e1900 */
[--C-:B0-----:R-:W-:Y:S01]  /*0720*/  IMAD.WIDE R36, R11, 0x4, R38.reuse ;  /* 0x000000040b247825 */ /* 0x101fe200078e0226 */
[----:B------:R-:W-:Y:S02]  /*0730*/  CS2R R66, SRZ ;  /* 0x0000000000427805 */ /* 0x000fe4000001ff00 */
[----:B------:R-:W-:Y:S01]  /*0740*/  ISETP.GE.U32.AND P0, PT, R8, 0x11, PT ;  /* 0x000000110800780c */ /* 0x000fe20003f06070 */
[--C-:B------:R-:W-:Y:S01]  /*0750*/  IMAD.WIDE R40, R41, 0x4, R38.reuse ;  /* 0x0000000429287825 */ /* 0x100fe200078e0226 */
[----:B------:R0:W5:Y:S01]  /*0760*/  @P5 LDG.E.EL R33, desc[UR6][R36.64] ;  /* 0x0000000624215981 */ /* 0x000162000c2e1900 */
[----:B------:R-:W-:Y:S02]  /*0770*/  IADD3 R8, R0, 0xead0, RZ ;  /* 0x0000ead000087810 */ /* 0x000fe40007ffe0ff */
[----:B------:R-:W-:Y:S01]  /*0780*/  VIADD R11, R0, 0xfce0 ;  /* 0x0000fce0000b7836 */ /* 0x000fe20000000000 */
[----:B------:R-:W-:Y:S01]  /*0790*/  IADD3 R34, R0, 0xd8c0, RZ ;  /* 0x0000d8c000227810 */ /* 0x000fe20007ffe0ff */
[----:B-1----:R-:W-:Y:S01]  /*07a0*/  IMAD.WIDE R14, R19, 0x4, R38 ;  /* 0x00000004130e7825 */ /* 0x002fe200078e0226 */
[----:B------:R1:W5:Y:S01]  /*07b0*/  @P5 LDG.E.EL R66, desc[UR6][R40.64] ;  /* 0x0000000628425981 */ /* 0x000362000c2e1900 */
[----:B0-----:R-:W-:-:S02]  /*07c0*/  IADD3 R37, R32, R17, RZ ;  /* 0x0000001120257210 */ /* 0x001fc40007ffe0ff */
[----:B------:R-:W-:Y:S01]  /*07d0*/  IMAD.MOV.U32 R29, RZ, RZ, RZ ;  /* 0x000000ffff1d7224 */ /* 0x000fe200078e00ff */
[----:B------:R0:W5:Y:S01]  /*07e0*/  @P6 LDG.E.EL R35, desc[UR6][R14.64] ;  /* 0x000000060e236981 */ /* 0x000162000c2e1900 */
[----:B------:R-:W-:Y:S01]  /*07f0*/  IADD3 R77, R34, R17, RZ ;  /* 0x00000011224d7210 */ /* 0x000fe20007ffe0ff */
[----:B------:R-:W-:Y:S02]  /*0800*/  IMAD.IADD R49, R8, 0x1, R17 ;  /* 0x0000000108317824 */ /* 0x000fe400078e0211 */
[----:B------:R-:W-:Y:S01]  /*0810*/  IMAD.WIDE R36, R37, 0x4, R38 ;  /* 0x0000000425247825 */ /* 0x000fe200078e0226 */
[----:B-1----:R-:W-:-:S03]  /*0820*/  IADD3 R41, R11, R17, RZ ;  /* 0x000000110b297210 */ /* 0x002fc60007ffe0ff */
[--C-:B------:R-:W-:Y:S01]  /*0830*/  IMAD.IADD R17, R34, 0x1, R3.reuse ;  /* 0x0000000122117824 */ /* 0x100fe200078e0203 */
[----:B------:R-:W-:Y:S01]  /*0840*/  CS2R R68, SRZ ;  /* 0x0000000000447805 */ /* 0x000fe2000001ff00 */
[----:B0-----:R-:W-:Y:S01]  /*0850*/  IMAD.IADD R15, R18, 0x1, R3 ;  /* 0x00000001120f7824 */ /* 0x001fe200078e0203 */
[----:B------:R0:W5:Y:S01]  /*0860*/  @P5 LDG.E.EL R29, desc[UR6][R36.64] ;  /* 0x00000006241d5981 */ /* 0x000162000c2e1900 */
[----:B------:R-:W-:Y:S01]  /*0870*/  CS2R R70, SRZ ;  /* 0x0000000000467805 */ /* 0x000fe2000001ff00 */
[----:B------:R-:W-:-:S04]  /*0880*/  IMAD.WIDE R76, R77, 0x4, R38 ;  /* 0x000000044d4c7825 */ /* 0x000fc800078e0226 */
[--C-:B------:R-:W-:Y:S01]  /*0890*/  IMAD.WIDE R14, R15, 0x4, R38.reuse ;  /* 0x000000040f0e7825 */ /* 0x100fe200078e0226 */
[----:B------:R-:W-:Y:S01]  /*08a0*/  MOV R31, RZ ;  /* 0x000000ff001f7202 */ /* 0x000fe20000000f00 */
[----:B------:R-:W5:Y:S02]  /*08b0*/  @P5 LDG.E.EL R59, desc[UR6][R76.64] ;  /* 0x000000064c3b5981 */ /* 0x000f64000c2e1900 */
[--C-:B0-----:R-:W-:Y:S01]  /*08c0*/  IMAD.WIDE R36, R17, 0x4, R38.reuse ;  /* 0x0000000411247825 */ /* 0x101fe200078e0226 */
[----:B------:R-:W-:Y:S01]  /*08d0*/  IADD3 R25, R8, R3, RZ ;  /* 0x0000000308197210 */ /* 0x000fe20007ffe0ff */
[----:B------:R0:W5:Y:S02]  /*08e0*/  @P6 LDG.E.EL R68, desc[UR6][R14.64] ;  /* 0x000000060e446981 */ /* 0x000164000c2e1900 */
[--C-:B------:R-:W-:Y:S02]  /*08f0*/  IMAD.WIDE R48, R49, 0x4, R38.reuse ;  /* 0x0000000431307825 */ /* 0x100fe400078e0226 */
[----:B------:R-:W5:Y:S01]  /*0900*/  @P6 LDG.E.EL R70, desc[UR6][R36.64] ;  /* 0x0000000624466981 */ /* 0x000f62000c2e1900 */
[----:B------:R-:W-:Y:S01]  /*0910*/  HFMA2.MMA R74, -RZ, RZ, 0, 0 ;  /* 0x00000000ff4a7435 */ /* 0x000fe200000001ff */
[----:B------:R-:W-:-:S02]  /*0920*/  IMAD.WIDE R40, R41, 0x4, R38 ;  /* 0x0000000429287825 */ /* 0x000fc400078e0226 */
[----:B------:R1:W5:Y:S02]  /*0930*/  @P5 LDG.E.EL R31, desc[UR6][R48.64] ;  /* 0x00000006301f5981 */ /* 0x000364000c2e1900 */
[----:B0-----:R-:W-:Y:S01]  /*0940*/  IMAD.WIDE R14, R25, 0x4, R38 ;  /* 0x00000004190e7825 */ /* 0x001fe200078e0226 */
[----:B------:R-:W-:-:S04]  /*0950*/  MOV R19, RZ ;  /* 0x000000ff00137202 */ /* 0x000fc80000000f00 */
[----:B------:R-:W5:Y:S01]  /*0960*/  @P6 LDG.E.EL R72, desc[UR6][R14.64] ;  /* 0x000000060e486981 */ /* 0x000f62000c2e1900 */
[----:B-1----:R-:W-:-:S03]  /*0970*/  IADD3 R49, R11, R3, RZ ;  /* 0x000000030b317210 */ /* 0x002fc60007ffe0ff */
[----:B------:R0:W5:Y:S02]  /*0980*/  @P5 LDG.E.EL R74, desc[UR6][R40.64] ;  /* 0x00000006284a5981 */ /* 0x000164000c2e1900 */
[----:B------:R-:W-:-:S05]  /*0990*/  IMAD.WIDE R48, R49, 0x4, R38 ;  /* 0x0000000431307825 */ /* 0x000fca00078e0226 */
[----:B------:R1:W5:Y:S01]  /*09a0*/  @P6 LDG.E.EL R19, desc[UR6][R48.64] ;  /* 0x0000000630136981 */ /* 0x000362000c2e1900 */
[----:B0-----:R-:W-:-:S04]  /*09b0*/  IMAD.IADD R41, R32, 0x1, R3 ;  /* 0x0000000120297824 */ /* 0x001fc800078e0203 */
[----:B------:R-:W-:-:S05]  /*09c0*/  IMAD.WIDE R40, R41, 0x4, R38 ;  /* 0x0000000429287825 */ /* 0x000fca00078e0226 */
[----:B------:R0:W5:Y:S01]  /*09d0*/  @P6 LDG.E.EL R71, desc[UR6][R40.64] ;  /* 0x0000000628476981 */ /* 0x000162000c2e1900 */
[----:B------:R-:W-:Y:S02]  /*09e0*/  IADD3 R75, R13, -0x10, RZ ;  /* 0xfffffff00d4b7810 */ /* 0x000fe40007ffe0ff */
[----:B------:R-:W-:Y:S01]  /*09f0*/  ISETP.LT.U32.AND P3, PT, R3, 0x110, !P0 ;  /* 0x000001100300780c */ /* 0x000fe20004761070 */
[----:B------:R-:W-:Y:S01]  /*0a00*/  HFMA2.MMA R25, -RZ, RZ, 0, 0 ;  /* 0x00000000ff197435 */ /* 0x000fe200000001ff */
[----:B------:R-:W-:Y:S02]  /*0a10*/  IADD3 R3, R30, R75, RZ ;  /* 0x0000004b1e037210 */ /* 0x000fe40007ffe0ff */
[----:B------:R-:W-:Y:S02]  /*0a20*/  IADD3 R17, R28, R75, RZ ;  /* 0x0000004b1c117210 */ /* 0x000fe40007ffe0ff */
[----:B------:R-:W-:Y:S01]  /*0a30*/  IADD3 R45, R5, R75, RZ ;  /* 0x0000004b052d7210 */ /* 0x000fe20007ffe0ff */
[----:B------:R-:W-:-:S04]  /*0a40*/  IMAD.WIDE R36, R3, 0x4, R38 ;  /* 0x0000000403247825 */ /* 0x000fc800078e0226 */
[--C-:B-1----:R-:W-:Y:S01]  /*0a50*/  IMAD.WIDE R48, R17, 0x4, R38.reuse ;  /* 0x0000000411307825 */ /* 0x102fe200078e0226 */
[----:B------:R-:W-:Y:S01]  /*0a60*/  IADD3 R17, R24, R75, RZ ;  /* 0x0000004b18117210 */ /* 0x000fe20007ffe0ff */
[----:B------:R1:W5:Y:S02]  /*0a70*/  @P3 LDG.E.EL R25, desc[UR6][R36.64] ;  /* 0x0000000624193981 */ /* 0x000364000c2e1900 */
[----:B0-----:R-:W-:Y:S01]  /*0a80*/  IMAD.WIDE R40, R45, 0x4, R38 ;  /* 0x000000042d287825 */ /* 0x001fe200078e0226 */
[----:B------:R-:W-:-:S03]  /*0a90*/  MOV R0, RZ ;  /* 0x000000ff00007202 */ /* 0x000fc60000000f00 */
[----:B------:R-:W-:Y:S01]  /*0aa0*/  IMAD.IADD R3, R22, 0x1, R75 ;  /* 0x0000000116037824 */ /* 0x000fe200078e024b */
[----:B------:R0:W5:Y:S01]  /*0ab0*/  @P3 LDG.E.EL R69, desc[UR6][R40.64] ;  /* 0x0000000628453981 */ /* 0x000162000c2e1900 */
[----:B------:R-:W-:Y:S02]  /*0ac0*/  IMAD.MOV.U32 R14, RZ, RZ, RZ ;  /* 0x000000ffff0e7224 */ /* 0x000fe400078e00ff */
[----:B-1----:R-:W-:Y:S01]  /*0ad0*/  IMAD.WIDE R36, R3, 0x4, R38 ;  /* 0x0000000403247825 */ /* 0x002fe200078e0226 */
[----:B------:R-:W-:Y:S01]  /*0ae0*/  HFMA2.MMA R3, -RZ, RZ, 0, 0 ;  /* 0x00000000ff037435 */ /* 0x000fe200000001ff */
[----:B------:R-:W-:Y:S02]  /*0af0*/  MOV R50, RZ ;  /* 0x000000ff00327202 */ /* 0x000fe40000000f00 */
[----:B------:R-:W-:Y:S01]  /*0b00*/  IMAD R77, R12, 0x121, R75 ;  /* 0x000001210c4d7824 */ /* 0x000fe200078e024b */
[----:B------:R1:W5:Y:S01]  /*0b10*/  @P3 LDG.E.EL R0, desc[UR6][R36.64] ;  /* 0x0000000624003981 */ /* 0x000362000c2e1900 */
[----:B0-----:R-:W-:Y:S01]  /*0b20*/  IMAD.WIDE R40, R17, 0x4, R38 ;  /* 0x0000000411287825 */ /* 0x001fe200078e0226 */
[----:B------:R-:W-:-:S02]  /*0b30*/  IADD3 R17, R2, R75, RZ ;  /* 0x0000004b02117210 */ /* 0x000fc40007ffe0ff */
[----:B------:R0:W5:Y:S01]  /*0b40*/  @P3 LDG.E.EL R14, desc[UR6][R48.64] ;  /* 0x00000006300e3981 */ /* 0x000162000c2e1900 */
[----:B------:R-:W-:Y:S02]  /*0b50*/  IMAD.IADD R15, R26, 0x1, R75 ;  /* 0x000000011a0f7824 */ /* 0x000fe400078e024b */
[----:B------:R-:W-:-:S04]  /*0b60*/  IMAD.WIDE R76, R77, 0x4, R38 ;  /* 0x000000044d4c7825 */ /* 0x000fc800078e0226 */
[--C-:B-1----:R-:W-:Y:S01]  /*0b70*/  IMAD.WIDE R36, R17, 0x4, R38.reuse ;  /* 0x0000000411247825 */ /* 0x102fe200078e0226 */
[----:B------:R1:W5:Y:S03]  /*0b80*/  @P3 LDG.E.EL R61, desc[UR6][R76.64] ;  /* 0x000000064c3d3981 */ /* 0x000366000c2e1900 */
[----:B0-----:R-:W-:Y:S01]  /*0b90*/  IMAD.WIDE R48, R15, 0x4, R38 ;  /* 0x000000040f307825 */ /* 0x001fe200078e0226 */
[----:B------:R0:W5:Y:S03]  /*0ba0*/  @P3 LDG.E.EL R50, desc[UR6][R36.64] ;  /* 0x0000000624323981 */ /* 0x000166000c2e1900 */
[----:B------:R-:W-:Y:S01]  /*0bb0*/  IMAD.IADD R17, R16, 0x1, R75 ;  /* 0x0000000110117824 */ /* 0x000fe200078e024b */
[----:B------:R0:W5:Y:S01]  /*0bc0*/  @P3 LDG.E.EL R3, desc[UR6][R48.64] ;  /* 0x0000000630033981 */ /* 0x000162000c2e1900 */
[----:B------:R-:W-:Y:S01]  /*0bd0*/  IMAD.MOV.U32 R15, RZ, RZ, RZ ;  /* 0x000000ffff0f7224 */ /* 0x000fe200078e00ff */
[----:B-1----:R-:W-:Y:S01]  /*0be0*/  IADD3 R77, R10, R75, RZ ;  /* 0x0000004b0a4d7210 */ /* 0x002fe20007ffe0ff */
[----:B0-----:R-:W-:-:S04]  /*0bf0*/  IMAD.WIDE R36, R17, 0x4, R38 ;  /* 0x0000000411247825 */ /* 0x001fc800078e0226 */
[----:B------:R0:W5:Y:S01]  /*0c00*/  @P3 LDG.E.EL R15, desc[UR6][R40.64] ;  /* 0x00000006280f3981 */ /* 0x000162000c2e1900 */
[----:B------:R-:W-:-:S03]  /*0c10*/  IADD3 R48, R34, R75, RZ ;  /* 0x0000004b22307210 */ /* 0x000fc60007ffe0ff */
[----:B------:R1:W5:Y:S01]  /*0c20*/  @P3 LDG.E.EL R65, desc[UR6][R36.64] ;  /* 0x0000000624413981 */ /* 0x000362000c2e1900 */
[----:B------:R-:W-:Y:S02]  /*0c30*/  IMAD.MOV.U32 R45, RZ, RZ, RZ ;  /* 0x000000ffff2d7224 */ /* 0x000fe400078e00ff */
[----:B------:R-:W-:Y:S01]  /*0c40*/  IMAD.WIDE R76, R77, 0x4, R38 ;  /* 0x000000044d4c7825 */ /* 0x000fe200078e0226 */
[----:B------:R-:W-:-:S03]  /*0c50*/  MOV R49, RZ ;  /* 0x000000ff00317202 */ /* 0x000fc60000000f00 */
[----:B0-----:R-:W-:Y:S01]  /*0c60*/  IMAD.IADD R41, R18, 0x1, R75 ;  /* 0x0000000112297824 */ /* 0x001fe200078e024b */
[----:B------:R0:W5:Y:S01]  /*0c70*/  @P3 LDG.E.EL R67, desc[UR6][R76.64] ;  /* 0x000000064c433981 */ /* 0x000162000c2e1900 */
[--C-:B-1----:R-:W-:Y:S01]  /*0c80*/  IMAD.WIDE R36, R48, 0x4, R38.reuse ;  /* 0x0000000430247825 */ /* 0x102fe200078e0226 */
[----:B------:R-:W-:Y:S02]  /*0c90*/  HFMA2.MMA R17, -RZ, RZ, 0, 0 ;  /* 0x00000000ff117435 */ /* 0x000fe400000001ff */
[----:B------:R-:W-:Y:S01]  /*0ca0*/  HFMA2.MMA R48, -RZ, RZ, 0, 0 ;  /* 0x00000000ff307435 */ /* 0x000fe200000001ff */
[----:B------:R-:W-:Y:S01]  /*0cb0*/  IMAD.WIDE R40, R41, 0x4, R38 ;  /* 0x0000000429287825 */ /* 0x000fe200078e0226 */
[----:B------:R1:W5:Y:S01]  /*0cc0*/  @P3 LDG.E.EL R45, desc[UR6][R36.64] ;  /* 0x00000006242d3981 */ /* 0x000362000c2e1900 */
[----:B0-----:R-:W-:-:S03]  /*0cd0*/  IADD3 R77, R20, R75, RZ ;  /* 0x0000004b144d7210 */ /* 0x001fc60007ffe0ff */
[----:B------:R0:W5:Y:S01]  /*0ce0*/  @P3 LDG.E.EL R49, desc[UR6][R40.64] ;  /* 0x0000000628313981 */ /* 0x000162000c2e1900 */
[----:B-1----:R-:W-:Y:S01]  /*0cf0*/  IADD3 R37, R8, R75, RZ ;  /* 0x0000004b08257210 */ /* 0x002fe20007ffe0ff */
[----:B------:R-:W-:-:S04]  /*0d00*/  IMAD.WIDE R76, R77, 0x4, R38 ;  /* 0x000000044d4c7825 */ /* 0x000fc800078e0226 */
[----:B------:R-:W-:Y:S01]  /*0d10*/  IMAD.WIDE R36, R37, 0x4, R38 ;  /* 0x0000000425247825 */ /* 0x000fe200078e0226 */
[----:B------:R-:W5:Y:S03]  /*0d20*/  @P3 LDG.E.EL R17, desc[UR6][R76.64] ;  /* 0x000000064c113981 */ /* 0x000f66000c2e1900 */
[----:B0-----:R-:W-:Y:S01]  /*0d30*/  IMAD.IADD R41, R11, 0x1, R75 ;  /* 0x000000010b297824 */ /* 0x001fe200078e024b */
[----:B------:R-:W-:Y:S01]  /*0d40*/  IADD3 R75, R32, R75, RZ ;  /* 0x0000004b204b7210 */ /* 0x000fe20007ffe0ff */
[----:B------:R0:W5:Y:S04]  /*0d50*/  @P3 LDG.E.EL R48, desc[UR6][R36.64] ;  /* 0x0000000624303981 */ /* 0x000168000c2e1900 */
[----:B0-----:R-:W-:Y:S01]  /*0d60*/  IMAD.WIDE R36, R75, 0x4, R38 ;  /* 0x000000044b247825 */ /* 0x001fe200078e0226 */
[----:B--2---:R-:W-:-:S02]  /*0d70*/  SEL R47, R47, RZ, P6 ;  /* 0x000000ff2f2f7207 */ /* 0x004fc40003000000 */
[----:B----4-:R-:W-:Y:S02]  /*0d80*/  SEL R52, R52, RZ, P5 ;  /* 0x000000ff34347207 */ /* 0x010fe40002800000 */
[----:B------:R-:W-:-:S03]  /*0d90*/  SEL R23, R23, RZ, P5 ;  /* 0x000000ff17177207 */ /* 0x000fc60002800000 */
[----:B------:R-:W-:Y:S01]  /*0da0*/  FADD R77, R52, R47 ;  /* 0x0000002f344d7221 */ /* 0x000fe20000000000 */
[----:B------:R-:W-:Y:S01]  /*0db0*/  MOV R47, RZ ;  /* 0x000000ff002f7202 */ /* 0x000fe20000000f00 */
[----:B------:R-:W-:-:S04]  /*0dc0*/  IMAD.WIDE R40, R41, 0x4, R38 ;  /* 0x0000000429287825 */ /* 0x000fc800078e0226 */
[----:B------:R-:W-:Y:S01]  /*0dd0*/  IMAD.MOV.U32 R52, RZ, RZ, RZ ;  /* 0x000000ffff347224 */ /* 0x000fe200078e00ff */
[----:B------:R0:W2:Y:S05]  /*0de0*/  @P3 LDG.E.EL R47, desc[UR6][R40.64] ;  /* 0x00000006282f3981 */ /* 0x0000aa000c2e1900 */
[----:B------:R1:W4:Y:S01]  /*0df0*/  @P3 LDG.E.EL R52, desc[UR6][R36.64] ;  /* 0x0000000624343981 */ /* 0x000322000c2e1900 */
[----:B---3--:R-:W-:Y:S02]  /*0e00*/  SEL R75, R63, RZ, P5 ;  /* 0x000000ff3f4b7207 */ /* 0x008fe40002800000 */
[----:B-----5:R-:W-:Y:S02]  /*0e10*/  SEL R21, R21, RZ, P5 ;  /* 0x000000ff15157207 */ /* 0x020fe40002800000 */
[----:B------:R-:W-:-:S02]  /*0e20*/  SEL R76, R27, RZ, P6 ;  /* 0x000000ff1b4c7207 */ /* 0x000fc40003000000 */
[----:B------:R-:W-:-:S03]  /*0e30*/  SEL R44, R44, RZ, P6 ;  /* 0x000000ff2c2c7207 */ /* 0x000fc60003000000 */
[----:B------:R-:W-:Y:S02]  /*0e40*/  FADD R63, R21, R76 ;  /* 0x0000004c153f7221 */ /* 0x000fe40000000000 */
[----:B------:R-:W-:Y:S01]  /*0e50*/  FADD R21, R75, R44 ;  /* 0x0000002c4b157221 */ /* 0x000fe20000000000 */
[----:B------:R-:W-:Y:S02]  /*0e60*/  SEL R46, R46, RZ, P6 ;  /* 0x000000ff2e2e7207 */ /* 0x000fe40003000000 */
[----:B------:R-:W-:-:S03]  /*0e70*/  IADD3 R44, R13, 0x10, RZ ;  /* 0x000000100d2c7810 */ /* 0x000fc60007ffe0ff */
[----:B------:R-:W-:Y:S01]  /*0e80*/  FADD R27, R23, R46 ;  /* 0x0000002e171b7221 */ /* 0x000fe20000000000 */
[----:B------:R-:W-:Y:S02]  /*0e90*/  IADD3 R23, R13, -0x1, RZ ;  /* 0xffffffff0d177810 */ /* 0x000fe40007ffe0ff */
[----:B------:R-:W-:Y:S02]  /*0ea0*/  ISETP.LT.U32.AND P4, PT, R44, 0x131, P2 ;  /* 0x000001312c00780c */ /* 0x000fe40001781070 */
[----:B------:R-:W-:Y:S02]  /*0eb0*/  SEL R54, R54, RZ, P5 ;  /* 0x000000ff36367207 */ /* 0x000fe40002800000 */
[----:B------:R-:W-:Y:S01]  /*0ec0*/  SEL R73, R73, RZ, P6 ;  /* 0x000000ff49497207 */ /* 0x000fe20003000000 */
[----:B0-----:R-:W-:Y:S01]  /*0ed0*/  IMAD R41, R12, 0x121, R23 ;  /* 0x000001210c297824 */ /* 0x001fe200078e0217 */
[----:B-1----:R-:W-:Y:S01]  /*0ee0*/  IADD3 R37, R30, R23, RZ ;  /* 0x000000171e257210 */ /* 0x002fe20007ffe0ff */
[----:B------:R-:W-:-:S02]  /*0ef0*/  IMAD.MOV.U32 R46, RZ, RZ, RZ ;  /* 0x000000ffff2e7224 */ /* 0x000fc400078e00ff */
[----:B------:R-:W-:Y:S01]  /*0f00*/  FADD R73, R54, R73 ;  /* 0x0000004936497221 */ /* 0x000fe20000000000 */
[----:B------:R-:W-:Y:S01]  /*0f10*/  HFMA2.MMA R54, -RZ, RZ, 0, 0 ;  /* 0x00000000ff367435 */ /* 0x000fe200000001ff */
[----:B------:R-:W-:Y:S01]  /*0f20*/  IMAD.WIDE R40, R41, 0x4, R38 ;  /* 0x0000000429287825 */ /* 0x000fe200078e0226 */
[----:B------:R-:W-:-:S03]  /*0f30*/  SEL R55, R55, RZ, P5 ;  /* 0x000000ff37377207 */ /* 0x000fc60002800000 */
[----:B------:R-:W-:Y:S01]  /*0f40*/  IMAD.WIDE R36, R37, 0x4, R38 ;  /* 0x0000000425247825 */ /* 0x000fe200078e0226 */
[----:B------:R0:W3:Y:S01]  /*0f50*/  @P4 LDG.E.EL R46, desc[UR6][R40.64] ;  /* 0x00000006282e4981 */ /* 0x0000e2000c2e1900 */
[----:B------:R-:W-:Y:S02]  /*0f60*/  SEL R42, R42, RZ, P6 ;  /* 0x000000ff2a2a7207 */ /* 0x000fe40003000000 */
[----:B------:R-:W-:Y:S01]  /*0f70*/  SEL R43, R43, RZ, P5 ;  /* 0x000000ff2b2b7207 */ /* 0x000fe20002800000 */
[----:B------:R1:W5:Y:S02]  /*0f80*/  @P4 LDG.E.EL R54, desc[UR6][R36.64] ;  /* 0x0000000624364981 */ /* 0x000364000c2e1900 */
[----:B------:R-:W-:Y:S01]  /*0f90*/  FADD R55, R55, R42 ;  /* 0x0000002a37377221 */ /* 0x000fe20000000000 */
[----:B------:R-:W-:Y:S01]  /*0fa0*/  MOV R42, RZ ;  /* 0x000000ff002a7202 */ /* 0x000fe20000000f00 */
[----:B0-----:R-:W-:Y:S01]  /*0fb0*/  IMAD.IADD R41, R28, 0x1, R23 ;  /* 0x000000011c297824 */ /* 0x001fe200078e0217 */
[----:B-1----:R-:W-:-:S03]  /*0fc0*/  IADD3 R37, R5, R23, RZ ;  /* 0x0000001705257210 */ /* 0x002fc60007ffe0ff */
[----:B------:R-:W-:Y:S01]  /*0fd0*/  IMAD.WIDE R40, R41, 0x4, R38 ;  /* 0x0000000429287825 */ /* 0x000fe200078e0226 */
[----:B------:R-:W-:-:S03]  /*0fe0*/  SEL R58, R58, RZ, P6 ;  /* 0x000000ff3a3a7207 */ /* 0x000fc60003000000 */
[----:B------:R-:W-:Y:S01]  /*0ff0*/  IMAD.WIDE R36, R37, 0x4, R38 ;  /* 0x0000000425247825 */ /* 0x000fe200078e0226 */
[----:B------:R0:W5:Y:S03]  /*1000*/  @P4 LDG.E.EL R42, desc[UR6][R40.64] ;  /* 0x00000006282a4981 */ /* 0x000166000c2e1900 */
[----:B------:R-:W-:Y:S01]  /*1010*/  FADD R58, R43, R58 ;  /* 0x0000003a2b3a7221 */ /* 0x000fe20000000000 */
[----:B------:R-:W-:Y:S01]  /*1020*/  IMAD.MOV.U32 R43, RZ, RZ, RZ ;  /* 0x000000ffff2b7224 */ /* 0x000fe200078e00ff */
[----:B------:R-:W-:Y:S01]  /*1030*/  SEL R75, R56, RZ, P6 ;  /* 0x000000ff384b7207 */ /* 0x000fe20003000000 */
[----:B------:R-:W-:Y:S01]  /*1040*/  HFMA2.MMA R56, -RZ, RZ, 0, 0 ;  /* 0x00000000ff387435 */ /* 0x000fe200000001ff */
[----:B------:R-:W-:Y:S02]  /*1050*/  SEL R62, R62, RZ, P5 ;  /* 0x000000ff3e3e7207 */ /* 0x000fe40002800000 */
[----:B------:R-:W-:Y:S01]  /*1060*/  SEL R53, R53, RZ, P6 ;  /* 0x000000ff35357207 */ /* 0x000fe20003000000 */
[----:B------:R1:W5:Y:S01]  /*1070*/  @P4 LDG.E.EL R43, desc[UR6][R36.64] ;  /* 0x00000006242b4981 */ /* 0x000362000c2e1900 */
[----:B0-----:R-:W-:-:S03]  /*1080*/  IADD3 R41, R22, R23, RZ ;  /* 0x0000001716297210 */ /* 0x001fc60007ffe0ff */
[----:B------:R-:W-:Y:S02]  /*1090*/  FADD R62, R62, R53 ;  /* 0x000000353e3e7221 */ /* 0x000fe40000000000 */
[----:B------:R-:W-:Y:S01]  /*10a0*/  IMAD.WIDE R40, R41, 0x4, R38 ;  /* 0x0000000429287825 */ /* 0x000fe200078e0226 */
[----:B------:R-:W-:-:S03]  /*10b0*/  MOV R53, RZ ;  /* 0x000000ff00357202 */ /* 0x000fc60000000f00 */
[----:B-1----:R-:W-:Y:S01]  /*10c0*/  IMAD.IADD R37, R10, 0x1, R23 ;  /* 0x000000010a257824 */ /* 0x002fe200078e0217 */
[----:B------:R-:W-:Y:S01]  /*10d0*/  SEL R64, R64, RZ, P5 ;  /* 0x000000ff40407207 */ /* 0x000fe20002800000 */
[----:B------:R0:W5:Y:S01]  /*10e0*/  @P4 LDG.E.EL R56, desc[UR6][R40.64] ;  /* 0x0000000628384981 */ /* 0x000162000c2e1900 */
[----:B------:R-:W-:Y:S01]  /*10f0*/  SEL R57, R57, RZ, P6 ;  /* 0x000000ff39397207 */ /* 0x000fe20003000000 */
[----:B------:R-:W-:-:S04]  /*1100*/  IMAD.WIDE R36, R37, 0x4, R38 ;  /* 0x0000000425247825 */ /* 0x000fc800078e0226 */
[----:B------:R-:W-:Y:S01]  /*1110*/  FADD R64, R64, R57 ;  /* 0x0000003940407221 */ /* 0x000fe20000000000 */
[----:B------:R1:W5:Y:S01]  /*1120*/  @P4 LDG.E.EL R53, desc[UR6][R36.64] ;  /* 0x0000000624354981 */ /* 0x000362000c2e1900 */
[----:B0-----:R-:W-:Y:S02]  /*1130*/  IADD3 R41, R26, R23, RZ ;  /* 0x000000171a297210 */ /* 0x001fe40007ffe0ff */
[----:B------:R-:W-:Y:S02]  /*1140*/  SEL R66, R66, RZ, P5 ;  /* 0x000000ff42427207 */ /* 0x000fe40002800000 */
[----:B------:R-:W-:Y:S01]  /*1150*/  SEL R35, R35, RZ, P6 ;  /* 0x000000ff23237207 */ /* 0x000fe20003000000 */
[----:B------:R-:W-:Y:S01]  /*1160*/  IMAD.MOV.U32 R57, RZ, RZ, RZ ;  /* 0x000000ffff397224 */ /* 0x000fe200078e00ff */
[----:B-1----:R-:W-:-:S03]  /*1170*/  IADD3 R37, R24, R23, RZ ;  /* 0x0000001718257210 */ /* 0x002fc60007ffe0ff */
[----:B------:R-:W-:Y:S01]  /*1180*/  FADD R66, R66, R35 ;  /* 0x0000002342427221 */ /* 0x000fe20000000000 */
[----:B------:R-:W-:Y:S01]  /*1190*/  HFMA2.MMA R35, -RZ, RZ, 0, 0 ;  /* 0x00000000ff237435 */ /* 0x000fe200000001ff */
[----:B------:R-:W-:Y:S01]  /*11a0*/  IMAD.WIDE R40, R41, 0x4, R38 ;  /* 0x0000000429287825 */ /* 0x000fe200078e0226 */
[----:B------:R-:W-:-:S03]  /*11b0*/  SEL R33, R33, RZ, P5 ;  /* 0x000000ff21217207 */ /* 0x000fc60002800000 */
[----:B------:R-:W-:Y:S01]  /*11c0*/  IMAD.WIDE R36, R37, 0x4, R38 ;  /* 0x0000000425247825 */ /* 0x000fe200078e0226 */
[----:B------:R0:W5:Y:S04]  /*11d0*/  @P4 LDG.E.EL R57, desc[UR6][R40.64] ;  /* 0x0000000628394981 */ /* 0x000168000c2e1900 */
[----:B------:R1:W5:Y:S01]  /*11e0*/  @P4 LDG.E.EL R35, desc[UR6][R36.64] ;  /* 0x0000000624234981 */ /* 0x000362000c2e1900 */
[----:B------:R-:W-:Y:S02]  /*11f0*/  SEL R59, R59, RZ, P5 ;  /* 0x000000ff3b3b7207 */ /* 0x000fe40002800000 */
[----:B------:R-:W-:Y:S01]  /*1200*/  SEL R68, R68, RZ, P6 ;  /* 0x000000ff44447207 */ /* 0x000fe20003000000 */
[----:B0-----:R-:W-:Y:S01]  /*1210*/  IMAD.IADD R41, R2, 0x1, R23 ;  /* 0x0000000102297824 */ /* 0x001fe200078e0217 */
[----:B------:R-:W-:-:S03]  /*1220*/  SEL R70, R70, RZ, P6 ;  /* 0x000000ff46467207 */ /* 0x000fc60003000000 */
[----:B------:R-:W-:Y:S01]  /*1230*/  FADD R68, R33, R68 ;  /* 0x0000004421447221 */ /* 0x000fe20000000000 */
[----:B------:R-:W-:Y:S01]  /*1240*/  MOV R33, RZ ;  /* 0x000000ff00217202 */ /* 0x000fe20000000f00 */
[----:B------:R-:W-:Y:S01]  /*1250*/  IMAD.WIDE R40, R41, 0x4, R38 ;  /* 0x0000000429287825 */ /* 0x000fe200078e0226 */
[----:B-1----:R-:W-:-:S03]  /*1260*/  IADD3 R37, R16, R23, RZ ;  /* 0x0000001710257210 */ /* 0x002fc60007ffe0ff */
[----:B------:R-:W-:Y:S01]  /*1270*/  FADD R70, R59, R70 ;  /* 0x000000463b467221 */ /* 0x000fe20000000000 */
[----:B------:R-:W-:Y:S01]  /*1280*/  HFMA2.MMA R59, -RZ, RZ, 0, 0 ;  /* 0x00000000ff3b7435 */ /* 0x000fe200000001ff */
[----:B------:R-:W-:Y:S01]  /*1290*/  SEL R31, R31, RZ, P5 ;  /* 0x000000ff1f1f7207 */ /* 0x000fe20002800000 */
[----:B------:R0:W5:Y:S01]  /*12a0*/  @P4 LDG.E.EL R33, desc[UR6][R40.64] ;  /* 0x0000000628214981 */ /* 0x000162000c2e1900 */
[----:B------:R-:W-:Y:S01]  /*12b0*/  IMAD.WIDE R36, R37, 0x4, R38 ;  /* 0x0000000425247825 */ /* 0x000fe200078e0226 */
[----:B------:R-:W-:Y:S02]  /*12c0*/  SEL R72, R72, RZ, P6 ;  /* 0x000000ff48487207 */ /* 0x000fe40003000000 */
[----:B------:R-:W-:-:S03]  /*12d0*/  SEL R74, R74, RZ, P5 ;  /* 0x000000ff4a4a7207 */ /* 0x000fc60002800000 */
[----:B------:R-:W-:Y:S01]  /*12e0*/  FADD R72, R31, R72 ;  /* 0x000000481f487221 */ /* 0x000fe20000000000 */
[----:B------:R1:W5:Y:S01]  /*12f0*/  @P4 LDG.E.EL R59, desc[UR6][R36.64] ;  /* 0x00000006243b4981 */ /* 0x000362000c2e1900 */
[----:B0-----:R-:W-:Y:S01]  /*1300*/  IMAD.IADD R41, R20, 0x1, R23 ;  /* 0x0000000114297824 */ /* 0x001fe200078e0217 */
[----:B------:R-:W-:-:S03]  /*1310*/  MOV R31, RZ ;  /* 0x000000ff001f7202 */ /* 0x000fc60000000f00 */
[----:B------:R-:W-:Y:S01]  /*1320*/  IMAD.WIDE R40, R41, 0x4, R38 ;  /* 0x0000000429287825 */ /* 0x000fe200078e0226 */
[----:B------:R-:W-:Y:S02]  /*1330*/  SEL R19, R19, RZ, P6 ;  /* 0x000000ff13137207 */ /* 0x000fe40003000000 */
[----:B------:R-:W-:Y:S02]  /*1340*/  SEL R60, R60, RZ, P5 ;  /* 0x000000ff3c3c7207 */ /* 0x000fe40002800000 */
[----:B------:R0:W5:Y:S01]  /*1350*/  @P4 LDG.E.EL R31, desc[UR6][R40.64] ;  /* 0x00000006281f4981 */ /* 0x000162000c2e1900 */
[----:B-1----:R-:W-:Y:S01]  /*1360*/  IADD3 R37, R18, R23, RZ ;  /* 0x0000001712257210 */ /* 0x002fe20007ffe0ff */
[----:B------:R-:W-:Y:S01]  /*1370*/  FADD R74, R74, R19 ;  /* 0x000000134a4a7221 */ /* 0x000fe20000000000 */
[----:B------:R-:W-:Y:S01]  /*1380*/  HFMA2.MMA R19, -RZ, RZ, 0, 0 ;  /* 0x00000000ff137435 */ /* 0x000fe200000001ff */
[----:B------:R-:W-:Y:S02]  /*1390*/  SEL R76, R29, RZ, P5 ;  /* 0x000000ff1d4c7207 */ /* 0x000fe40002800000 */
[----:B------:R-:W-:Y:S01]  /*13a0*/  SEL R71, R71, RZ, P6 ;  /* 0x000000ff47477207 */ /* 0x000fe20003000000 */
[----:B0-----:R-:W-:-:S02]  /*13b0*/  IMAD.IADD R41, R34, 0x1, R23 ;  /* 0x0000000122297824 */ /* 0x001fc400078e0217 */
[----:B------:R-:W-:Y:S01]  /*13c0*/  FADD R60, R60, R75 ;  /* 0x0000004b3c3c7221 */ /* 0x000fe20000000000 */
[----:B------:R-:W-:Y:S01]  /*13d0*/  MOV R29, RZ ;  /* 0x000000ff001d7202 */ /* 0x000fe20000000f00 */
[----:B------:R-:W-:-:S04]  /*13e0*/  IMAD.WIDE R36, R37, 0x4, R38 ;  /* 0x0000000425247825 */ /* 0x000fc800078e0226 */
[----:B------:R-:W-:Y:S01]  /*13f0*/  FADD R75, R76, R71 ;  /* 0x000000474c4b7221 */ /* 0x000fe20000000000 */
[----:B------:R-:W-:Y:S01]  /*1400*/  IADD3 R71, R8, R23, RZ ;  /* 0x0000001708477210 */ /* 0x000fe20007ffe0ff */
[--C-:B------:R-:W-:Y:S01]  /*1410*/  IMAD.WIDE R40, R41, 0x4, R38.reuse ;  /* 0x0000000429287825 */ /* 0x100fe200078e0226 */
[----:B------:R0:W5:Y:S04]  /*1420*/  @P4 LDG.E.EL R19, desc[UR6][R36.64] ;  /* 0x0000000624134981 */ /* 0x000168000c2e1900 */
[----:B------:R1:W5:Y:S01]  /*1430*/  @P4 LDG.E.EL R29, desc[UR6][R40.64] ;  /* 0x00000006281d4981 */ /* 0x000362000c2e1900 */
[----:B0-----:R-:W-:-:S04]  /*1440*/  IMAD.WIDE R36, R71, 0x4, R38 ;  /* 0x0000000447247825 */ /* 0x001fc800078e0226 */
[----:B------:R-:W-:Y:S01]  /*1450*/  IMAD.IADD R71, R11, 0x1, R23 ;  /* 0x000000010b477824 */ /* 0x000fe200078e0217 */
[----:B-1----:R-:W-:Y:S01]  /*1460*/  IADD3 R41, R32, R23, RZ ;  /* 0x0000001720297210 */ /* 0x002fe20007ffe0ff */
[----:B------:R-:W-:-:S04]  /*1470*/  HFMA2.MMA R23, -RZ, RZ, 0, 0 ;  /* 0x00000000ff177435 */ /* 0x000fc800000001ff */
[----:B------:R-:W-:-:S06]  /*1480*/  IMAD.WIDE R40, R41, 0x4, R38 ;  /* 0x0000000429287825 */ /* 0x000fcc00078e0226 */
[----:B------:R0:W5:Y:S01]  /*1490*/  @P4 LDG.E.EL R23, desc[UR6][R40.64] ;  /* 0x0000000628174981 */ /* 0x000162000c2e1900 */
[----:B------:R-:W-:Y:S01]  /*14a0*/  SEL R76, R61, RZ, P3 ;  /* 0x000000ff3d4c7207 */ /* 0x000fe20001800000 */
[----:B------:R-:W-:-:S04]  /*14b0*/  HFMA2.MMA R61, -RZ, RZ, 0, 0 ;  /* 0x00000000ff3d7435 */ /* 0x000fc800000001ff */
[----:B------:R-:W-:Y:S01]  /*14c0*/  FADD R77, R77, R76 ;  /* 0x0000004c4d4d7221 */ /* 0x000fe20000000000 */
[----:B------:R-:W-:Y:S02]  /*14d0*/  SEL R76, R25, RZ, P3 ;  /* 0x000000ff194c7207 */ /* 0x000fe40001800000 */
[----:B------:R-:W-:Y:S02]  /*14e0*/  ISETP.GE.AND P6, PT, R13, 0x121, PT ;  /* 0x000001210d00780c */ /* 0x000fe40003fc6270 */
[----:B------:R-:W-:Y:S01]  /*14f0*/  ISETP.LT.U32.AND P5, PT, R44, 0x131, P1 ;  /* 0x000001312c00780c */ /* 0x000fe20000fa1070 */
[----:B------:R-:W-:Y:S01]  /*1500*/  FADD R25, R27, R76 ;  /* 0x0000004c1b197221 */ /* 0x000fe20000000000 */
[----:B------:R-:W-:Y:S01]  /*1510*/  SEL R0, R0, RZ, P3 ;  /* 0x000000ff00007207 */ /* 0x000fe20001800000 */
[----:B------:R1:W5:Y:S01]  /*1520*/  @P4 LDG.E.EL R61, desc[UR6][R36.64] ;  /* 0x00000006243d4981 */ /* 0x000362000c2e1900 */
[----:B------:R-:W-:Y:S02]  /*1530*/  MOV R27, RZ ;  /* 0x000000ff001b7202 */ /* 0x000fe40000000f00 */
[----:B0-----:R-:W-:Y:S01]  /*1540*/  IADD3 R41, R13, R22, RZ ;  /* 0x000000160d297210 */ /* 0x001fe20007ffe0ff */
[----:B------:R-:W-:Y:S01]  /*1550*/  FADD R73, R73, R0 ;  /* 0x0000000049497221 */ /* 0x000fe20000000000 */
[----:B------:R-:W-:Y:S01]  /*1560*/  SEL R14, R14, RZ, P3 ;  /* 0x000000ff0e0e7207 */ /* 0x000fe20001800000 */
[----:B------:R-:W-:-:S02]  /*1570*/  IMAD.MOV.U32 R0, RZ, RZ, RZ ;  /* 0x000000ffff007224 */ /* 0x000fc400078e00ff */
[----:B-1----:R-:W-:Y:S01]  /*1580*/  IMAD.WIDE R36, R71, 0x4, R38 ;  /* 0x0000000447247825 */ /* 0x002fe200078e0226 */
[----:B------:R-:W-:-:S04]  /*1590*/  SEL R40, R67, RZ, P3 ;  /* 0x000000ff43287207 */ /* 0x000fc80001800000 */
[----:B------:R0:W5:Y:S01]  /*15a0*/  @P4 LDG.E.EL R27, desc[UR6][R36.64] ;  /* 0x00000006241b4981 */ /* 0x000162000c2e1900 */
[----:B------:R-:W-:Y:S01]  /*15b0*/  SEL R76, R69, RZ, P3 ;  /* 0x000000ff454c7207 */ /* 0x000fe20001800000 */
[----:B------:R-:W-:Y:S01]  /*15c0*/  HFMA2.MMA R69, -RZ, RZ, 0, 0 ;  /* 0x00000000ff457435 */ /* 0x000fe200000001ff */
[----:B------:R-:W-:Y:S01]  /*15d0*/  MOV R71, RZ ;  /* 0x000000ff00477202 */ /* 0x000fe20000000f00 */
[----:B------:R-:W-:Y:S01]  /*15e0*/  FADD R55, R55, R40 ;  /* 0x0000002837377221 */ /* 0x000fe20000000000 */
[----:B------:R-:W-:-:S04]  /*15f0*/  IMAD.WIDE R40, R41, 0x4, R38 ;  /* 0x0000000429287825 */ /* 0x000fc800078e0226 */
[----:B------:R-:W-:Y:S01]  /*1600*/  FADD R63, R63, R14 ;  /* 0x0000000e3f3f7221 */ /* 0x000fe20000000000 */
[----:B------:R-:W-:Y:S01]  /*1610*/  MOV R14, RZ ;  /* 0x000000ff000e7202 */ /* 0x000fe20000000f00 */
[----:B0-----:R-:W-:Y:S01]  /*1620*/  IMAD.IADD R37, R13, 0x1, R5 ;  /* 0x000000010d257824 */ /* 0x001fe200078e0205 */
[----:B------:R-:W5:Y:S01]  /*1630*/  @!P6 LDG.E.EL R0, desc[UR6][R40.64] ;  /* 0x000000062800e981 */ /* 0x000f62000c2e1900 */
[----:B------:R-:W-:Y:S02]  /*1640*/  SEL R3, R3, RZ, P3 ;  /* 0x000000ff03037207 */ /* 0x000fe40001800000 */
[----:B------:R-:W-:Y:S01]  /*1650*/  IMAD.WIDE R36, R37, 0x4, R38 ;  /* 0x0000000425247825 */ /* 0x000fe200078e0226 */
[----:B------:R0:W5:Y:S01]  /*1660*/  @P5 LDG.E.EL R71, desc[UR6][R40.64] ;  /* 0x0000000628475981 */ /* 0x000162000c2e1900 */
[----:B------:R-:W-:Y:S02]  /*1670*/  SEL R15, R15, RZ, P3 ;  /* 0x000000ff0f0f7207 */ /* 0x000fe40001800000 */
[----:B------:R-:W-:Y:S01]  /*1680*/  FADD R58, R58, R3 ;  /* 0x000000033a3a7221 */ /* 0x000fe20000000000 */
[----:B------:R-:W-:Y:S01]  /*1690*/  HFMA2.MMA R3, -RZ, RZ, 0, 0 ;  /* 0x00000000ff037435 */ /* 0x000fe200000001ff */
[----:B------:R-:W5:Y:S01]  /*16a0*/  @!P6 LDG.E.EL R14, desc[UR6][R36.64] ;  /* 0x00000006240ee981 */ /* 0x000f62000c2e1900 */
[----:B------:R-:W-:-:S03]  /*16b0*/  HFMA2.MMA R67, -RZ, RZ, 0, 0 ;  /* 0x00000000ff437435 */ /* 0x000fc600000001ff */
[----:B------:R1:W5:Y:S01]  /*16c0*/  @P5 LDG.E.EL R69, desc[UR6][R36.64] ;  /* 0x0000000624455981 */ /* 0x000362000c2e1900 */
[----:B0-----:R-:W-:Y:S01]  /*16d0*/  SEL R41, R50, RZ, P3 ;  /* 0x000000ff32297207 */ /* 0x001fe20001800000 */
[----:B------:R-:W-:-:S04]  /*16e0*/  FADD R60, R60, R15 ;  /* 0x0000000f3c3c7221 */ /* 0x000fc80000000000 */
[----:B------:R-:W-:Y:S01]  /*16f0*/  FADD R62, R62, R41 ;  /* 0x000000293e3e7221 */ /* 0x000fe20000000000 */
[----:B------:R-:W-:Y:S02]  /*1700*/  IADD3 R41, R13, R26, RZ ;  /* 0x0000001a0d297210 */ /* 0x000fe40007ffe0ff */
[----:B-1----:R-:W-:Y:S01]  /*1710*/  IADD3 R37, R13, R10, RZ ;  /* 0x0000000a0d257210 */ /* 0x002fe20007ffe0ff */
[----:B------:R-:W-:Y:S01]  /*1720*/  IMAD.MOV.U32 R15, RZ, RZ, RZ ;  /* 0x000000ffff0f7224 */ /* 0x000fe200078e00ff */
[----:B------:R-:W-:Y:S01]  /*1730*/  SEL R17, R17, RZ, P3 ;  /* 0x000000ff11117207 */ /* 0x000fe20001800000 */
[----:B------:R-:W-:Y:S01]  /*1740*/  IMAD.WIDE R40, R41, 0x4, R38 ;  /* 0x0000000429287825 */ /* 0x000fe200078e0226 */
[----:B------:R-:W-:-:S03]  /*1750*/  MOV R50, RZ ;  /* 0x000000ff00327202 */ /* 0x000fc60000000f00 */
[----:B------:R-:W-:Y:S01]  /*1760*/  IMAD.WIDE R36, R37, 0x4, R38 ;  /* 0x0000000425247825 */ /* 0x000fe200078e0226 */
[----:B------:R-:W-:-:S03]  /*1770*/  SEL R49, R49, RZ, P3 ;  /* 0x000000ff31317207 */ /* 0x000fc60001800000 */
[----:B------:R-:W-:Y:S01]  /*1780*/  FADD R66, R66, R17 ;  /* 0x0000001142427221 */ /* 0x000fe20000000000 */
[----:B------:R-:W-:Y:S01]  /*1790*/  HFMA2.MMA R17, -RZ, RZ, 0, 0 ;  /* 0x00000000ff117435 */ /* 0x000fe200000001ff */
[----:B------:R-:W5:Y:S04]  /*17a0*/  @!P6 LDG.E.EL R50, desc[UR6][R40.64] ;  /* 0x000000062832e981 */ /* 0x000f68000c2e1900 */
[----:B------:R-:W5:Y:S01]  /*17b0*/  @!P6 LDG.E.EL R3, desc[UR6][R36.64] ;  /* 0x000000062403e981 */ /* 0x000f62000c2e1900 */
[----:B------:R-:W-:-:S03]  /*17c0*/  FADD R68, R68, R49 ;  /* 0x0000003144447221 */ /* 0x000fc60000000000 */
[----:B------:R0:W5:Y:S01]  /*17d0*/  @P5 LDG.E.EL R15, desc[UR6][R36.64] ;  /* 0x00000006240f5981 */ /* 0x000162000c2e1900 */
[----:B------:R-:W-:-:S03]  /*17e0*/  MOV R49, RZ ;  /* 0x000000ff00317202 */ /* 0x000fc60000000f00 */
[----:B------:R1:W5:Y:S01]  /*17f0*/  @P5 LDG.E.EL R67, desc[UR6][R40.64] ;  /* 0x0000000628435981 */ /* 0x000362000c2e1900 */
[----:B--2---:R-:W-:Y:S01]  /*1800*/  SEL R47, R47, RZ, P3 ;  /* 0x000000ff2f2f7207 */ /* 0x004fe20001800000 */
[----:B0-----:R-:W-:Y:S01]  /*1810*/  IMAD.IADD R37, R13, 0x1, R24 ;  /* 0x000000010d257824 */ /* 0x001fe200078e0218 */
[----:B-1----:R-:W-:-:S03]  /*1820*/  SEL R41, R48, RZ, P3 ;  /* 0x000000ff30297207 */ /* 0x002fc60001800000 */
[----:B------:R-:W-:Y:S01]  /*1830*/  IMAD.WIDE R36, R37, 0x4, R38 ;  /* 0x0000000425247825 */ /* 0x000fe200078e0226 */
[----:B------:R-:W-:-:S03]  /*1840*/  SEL R45, R45, RZ, P3 ;  /* 0x000000ff2d2d7207 */ /* 0x000fc60001800000 */
[----:B------:R-:W-:Y:S01]  /*1850*/  FADD R72, R72, R41 ;  /* 0x0000002948487221 */ /* 0x000fe20000000000 */
[----:B------:R-:W-:Y:S01]  /*1860*/  IADD3 R41, R13, R2, RZ ;  /* 0x000000020d297210 */ /* 0x000fe20007ffe0ff */
[----:B------:R-:W2:Y:S01]  /*1870*/  @!P6 LDG.E.EL R49, desc[UR6][R36.64] ;  /* 0x000000062431e981 */ /* 0x000ea2000c2e1900 */
[----:B----4-:R-:W-:Y:S01]  /*1880*/  SEL R52, R52, RZ, P3 ;  /* 0x000000ff34347207 */ /* 0x010fe20001800000 */
[----:B------:R-:W-:Y:S01]  /*1890*/  FADD R74, R74, R47 ;  /* 0x0000002f4a4a7221 */ /* 0x000fe20000000000 */
[----:B------:R-:W-:Y:S01]  /*18a0*/  FADD R70, R70, R45 ;  /* 0x0000002d46467221 */ /* 0x000fe20000000000 */
[----:B------:R0:W4:Y:S01]  /*18b0*/  @P5 LDG.E.EL R17, desc[UR6][R36.64] ;  /* 0x0000000624115981 */ /* 0x000122000c2e1900 */
[----:B------:R-:W-:Y:S01]  /*18c0*/  HFMA2.MMA R47, -RZ, RZ, 0, 0 ;  /* 0x00000000ff2f7435 */ /* 0x000fe200000001ff */
[----:B------:R-:W-:Y:S01]  /*18d0*/  IMAD.MOV.U32 R48, RZ, RZ, RZ ;  /* 0x000000ffff307224 */ /* 0x000fe200078e00ff */
[----:B------:R-:W-:Y:S01]  /*18e0*/  MOV R45, RZ ;  /* 0x000000ff002d7202 */ /* 0x000fe20000000f00 */
[----:B------:R-:W-:Y:S01]  /*18f0*/  IMAD.WIDE R40, R41, 0x4, R38 ;  /* 0x0000000429287825 */ /* 0x000fe200078e0226 */
[----:B------:R-:W-:-:S03]  /*1900*/  SEL R65, R65, RZ, P3 ;  /* 0x000000ff41417207 */ /* 0x000fc60001800000 */
[----:B------:R-:W-:Y:S01]  /*1910*/  FADD R75, R75, R52 ;  /* 0x000000344b4b7221 */ /* 0x000fe20000000000 */
[----:B0-----:R-:W-:Y:S01]  /*1920*/  IADD3 R37, R13, R16, RZ ;  /* 0x000000100d257210 */ /* 0x001fe20007ffe0ff */
[----:B------:R-:W-:Y:S02]  /*1930*/  IMAD.MOV.U32 R52, RZ, RZ, RZ ;  /* 0x000000ffff347224 */ /* 0x000fe400078e00ff */
[----:B------:R-:W-:Y:S01]  /*1940*/  FADD R64, R64, R65 ;  /* 0x0000004140407221 */ /* 0x000fe20000000000 */
[----:B------:R-:W2:Y:S01]  /*1950*/  @!P6 LDG.E.EL R48, desc[UR6][R40.64] ;  /* 0x000000062830e981 */ /* 0x000ea2000c2e1900 */
[----:B------:R-:W-:Y:S01]  /*1960*/  IMAD.WIDE R36, R37, 0x4, R38 ;  /* 0x0000000425247825 */ /* 0x000fe200078e0226 */
[----:B------:R-:W-:Y:S02]  /*1970*/  HFMA2.MMA R65, -RZ, RZ, 0, 0 ;  /* 0x00000000ff417435 */ /* 0x000fe400000001ff */
[----:B------:R0:W2:Y:S01]  /*1980*/  @P5 LDG.E.EL R45, desc[UR6][R40.64] ;  /* 0x00000006282d5981 */ /* 0x0000a2000c2e1900 */
[----:B------:R-:W-:-:S03]  /*1990*/  FADD R21, R21, R76 ;  /* 0x0000004c15157221 */ /* 0x000fc60000000000 */
[----:B------:R-:W2:Y:S04]  /*19a0*/  @!P6 LDG.E.EL R47, desc[UR6][R36.64] ;  /* 0x00000006242fe981 */ /* 0x000ea8000c2e1900 */
[----:B------:R1:W2:Y:S01]  /*19b0*/  @P5 LDG.E.EL R52, desc[UR6][R36.64] ;  /* 0x0000000624345981 */ /* 0x0002a2000c2e1900 */
[----:B0-----:R-:W-:Y:S02]  /*19c0*/  IADD3 R41, R13, R20, RZ ;  /* 0x000000140d297210 */ /* 0x001fe40007ffe0ff */
[----:B---3--:R-:W-:Y:S02]  /*19d0*/  SEL R46, R46, RZ, P4 ;  /* 0x000000ff2e2e7207 */ /* 0x008fe40002000000 */
[----:B-----5:R-:W-:-:S03]  /*19e0*/  SEL R54, R54, RZ, P4 ;  /* 0x000000ff36367207 */ /* 0x020fc60002000000 */
[----:B------:R-:W-:Y:S01]  /*19f0*/  FADD R77, R77, R46 ;  /* 0x0000002e4d4d7221 */ /* 0x000fe20000000000 */
[----:B------:R-:W-:Y:S01]  /*1a00*/  MOV R46, RZ ;  /* 0x000000ff002e7202 */ /* 0x000fe20000000f00 */
[----:B------:R-:W-:-:S04]  /*1a10*/  IMAD.WIDE R40, R41, 0x4, R38 ;  /* 0x0000000429287825 */ /* 0x000fc800078e0226 */
[----:B------:R-:W-:Y:S01]  /*1a20*/  FADD R25, R25, R54 ;  /* 0x0000003619197221 */ /* 0x000fe20000000000 */
[----:B------:R-:W-:Y:S01]  /*1a30*/  HFMA2.MMA R54, -RZ, RZ, 0, 0 ;  /* 0x00000000ff367435 */ /* 0x000fe200000001ff */
[----:B-1----:R-:W-:Y:S01]  /*1a40*/  MOV R37, RZ ;  /* 0x000000ff00257202 */ /* 0x002fe20000000f00 */
[----:B------:R-:W3:Y:S04]  /*1a50*/  @!P6 LDG.E.EL R46, desc[UR6][R40.64] ;  /* 0x00000006282ee981 */ /* 0x000ee8000c2e1900 */
[----:B------:R0:W5:Y:S01]  /*1a60*/  @P5 LDG.E.EL R65, desc[UR6][R40.64] ;  /* 0x0000000628415981 */ /* 0x000162000c2e1900 */
[----:B------:R-:W-:Y:S02]  /*1a70*/  SEL R42, R42, RZ, P4 ;  /* 0x000000ff2a2a7207 */ /* 0x000fe40002000000 */
[----:B------:R-:W-:Y:S01]  /*1a80*/  SEL R36, R43, RZ, P4 ;  /* 0x000000ff2b247207 */ /* 0x000fe20002000000 */
[----:B------:R-:W-:-:S02]  /*1a90*/  IMAD.IADD R43, R13, 0x1, R18 ;  /* 0x000000010d2b7824 */ /* 0x000fc400078e0212 */
[----:B------:R-:W-:Y:S02]  /*1aa0*/  FADD R63, R63, R42 ;  /* 0x0000002a3f3f7221 */ /* 0x000fe40000000000 */
[----:B------:R-:W-:Y:S01]  /*1ab0*/  FADD R21, R21, R36 ;  /* 0x0000002415157221 */ /* 0x000fe20000000000 */
[----:B0-----:R-:W-:Y:S01]  /*1ac0*/  IADD3 R41, R13, R34, RZ ;  /* 0x000000220d297210 */ /* 0x001fe20007ffe0ff */
[----:B------:R-:W-:Y:S01]  /*1ad0*/  IMAD.WIDE R42, R43, 0x4, R38 ;  /* 0x000000042b2a7825 */ /* 0x000fe200078e0226 */
[----:B------:R-:W-:Y:S02]  /*1ae0*/  SEL R56, R56, RZ, P4 ;  /* 0x000000ff38387207 */ /* 0x000fe40002000000 */
[----:B------:R-:W-:-:S03]  /*1af0*/  SEL R36, R53, RZ, P4 ;  /* 0x000000ff35247207 */ /* 0x000fc60002000000 */
[----:B------:R-:W-:Y:S01]  /*1b00*/  FADD R53, R73, R56 ;  /* 0x0000003849357221 */ /* 0x000fe20000000000 */
[----:B------:R-:W-:Y:S01]  /*1b10*/  MOV R56, RZ ;  /* 0x000000ff00387202 */ /* 0x000fe20000000f00 */
[----:B------:R-:W-:Y:S01]  /*1b20*/  IMAD.WIDE R40, R41, 0x4, R38 ;  /* 0x0000000429287825 */ /* 0x000fe200078e0226 */
[----:B------:R-:W2:Y:S03]  /*1b30*/  @!P6 LDG.E.EL R37, desc[UR6][R42.64] ;  /* 0x000000062a25e981 */ /* 0x000ea6000c2e1900 */
[----:B------:R-:W-:Y:S01]  /*1b40*/  FADD R55, R55, R36 ;  /* 0x0000002437377221 */ /* 0x000fe20000000000 */
[----:B------:R-:W-:Y:S01]  /*1b50*/  IMAD.MOV.U32 R36, RZ, RZ, RZ ;  /* 0x000000ffff247224 */ /* 0x000fe200078e00ff */
[----:B------:R0:W2:Y:S04]  /*1b60*/  @P5 LDG.E.EL R54, desc[UR6][R42.64] ;  /* 0x000000062a365981 */ /* 0x0000a8000c2e1900 */
[----:B------:R-:W2:Y:S04]  /*1b70*/  @P5 LDG.E.EL R56, desc[UR6][R40.64] ;  /* 0x0000000628385981 */ /* 0x000ea8000c2e1900 */
[----:B------:R1:W2:Y:S01]  /*1b80*/  @!P6 LDG.E.EL R36, desc[UR6][R40.64] ;  /* 0x000000062824e981 */ /* 0x0002a2000c2e1900 */
[----:B0-----:R-:W-:-:S02]  /*1b90*/  IADD3 R43, R13, R8, RZ ;  /* 0x000000080d2b7210 */ /* 0x001fc40007ffe0ff */
[----:B------:R-:W-:Y:S02]  /*1ba0*/  SEL R57, R57, RZ, P4 ;  /* 0x000000ff39397207 */ /* 0x000fe40002000000 */
[----:B------:R-:W-:-:S03]  /*1bb0*/  SEL R35, R35, RZ, P4 ;  /* 0x000000ff23237207 */ /* 0x000fc60002000000 */
[----:B------:R-:W-:Y:S02]  /*1bc0*/  FADD R57, R58, R57 ;  /* 0x000000393a397221 */ /* 0x000fe40000000000 */
[----:B------:R-:W-:Y:S01]  /*1bd0*/  FADD R60, R60, R35 ;  /* 0x000000233c3c7221 */ /* 0x000fe20000000000 */
[----:B------:R-:W-:Y:S01]  /*1be0*/  HFMA2.MMA R35, -RZ, RZ, 0, 0 ;  /* 0x00000000ff237435 */ /* 0x000fe200000001ff */
[----:B------:R-:W-:Y:S01]  /*1bf0*/  IMAD.MOV.U32 R58, RZ, RZ, RZ ;  /* 0x000000ffff3a7224 */ /* 0x000fe200078e00ff */
[----:B-1----:R-:W-:Y:S01]  /*1c00*/  IADD3 R41, R13, R11, RZ ;  /* 0x0000000b0d297210 */ /* 0x002fe20007ffe0ff */
[----:B------:R-:W-:Y:S01]  /*1c10*/  IMAD.WIDE R42, R43, 0x4, R38 ;  /* 0x000000042b2a7825 */ /* 0x000fe200078e0226 */
[----:B------:R-:W-:Y:S02]  /*1c20*/  IADD3 R73, R13, R30, RZ ;  /* 0x0000001e0d497210 */ /* 0x000fe40007ffe0ff */
[----:B------:R-:W-:Y:S02]  /*1c30*/  SEL R33, R33, RZ, P4 ;  /* 0x000000ff21217207 */ /* 0x000fe40002000000 */
[----:B------:R-:W-:-:S03]  /*1c40*/  SEL R59, R59, RZ, P4 ;  /* 0x000000ff3b3b7207 */ /* 0x000fc60002000000 */
[----:B------:R-:W-:Y:S01]  /*1c50*/  FADD R62, R62, R33 ;  /* 0x000000213e3e7221 */ /* 0x000fe20000000000 */
[----:B------:R-:W-:Y:S01]  /*1c60*/  IMAD.WIDE R40, R41, 0x4, R38 ;  /* 0x0000000429287825 */ /* 0x000fe200078e0226 */
[----:B------:R-:W2:Y:S03]  /*1c70*/  @!P6 LDG.E.EL R35, desc[UR6][R42.64] ;  /* 0x000000062a23e981 */ /* 0x000ea6000c2e1900 */
[----:B------:R-:W-:Y:S01]  /*1c80*/  FADD R64, R64, R59 ;  /* 0x0000003b40407221 */ /* 0x000fe20000000000 */
[----:B------:R-:W-:Y:S01]  /*1c90*/  HFMA2.MMA R59, -RZ, RZ, 0, 0 ;  /* 0x00000000ff3b7435 */ /* 0x000fe200000001ff */
[----:B------:R-:W-:Y:S01]  /*1ca0*/  MOV R33, RZ ;  /* 0x000000ff00217202 */ /* 0x000fe20000000f00 */
[----:B------:R0:W2:Y:S01]  /*1cb0*/  @P5 LDG.E.EL R58, desc[UR6][R42.64] ;  /* 0x000000062a3a5981 */ /* 0x0000a2000c2e1900 */
[----:B------:R-:W-:-:S04]  /*1cc0*/  SEL R31, R31, RZ, P4 ;  /* 0x000000ff1f1f7207 */ /* 0x000fc80002000000 */
[----:B------:R-:W2:Y:S01]  /*1cd0*/  @!P6 LDG.E.EL R33, desc[UR6][R40.64] ;  /* 0x000000062821e981 */ /* 0x000ea2000c2e1900 */
[----:B------:R-:W-:-:S03]  /*1ce0*/  FADD R66, R66, R31 ;  /* 0x0000001f42427221 */ /* 0x000fc60000000000 */
[----:B------:R1:W2:Y:S01]  /*1cf0*/  @P5 LDG.E.EL R59, desc[UR6][R40.64] ;  /* 0x00000006283b5981 */ /* 0x0002a2000c2e1900 */
[----:B0-----:R-:W-:Y:S02]  /*1d00*/  IMAD R43, R12, 0x121, R13 ;  /* 0x000001210c2b7824 */ /* 0x001fe400078e020d */
[----:B------:R-:W-:Y:S02]  /*1d10*/  IMAD.MOV.U32 R31, RZ, RZ, RZ ;  /* 0x000000ffff1f7224 */ /* 0x000fe400078e00ff */
[----:B------:R-:W-:-:S04]  /*1d20*/  IMAD.WIDE R42, R43, 0x4, R38 ;  /* 0x000000042b2a7825 */ /* 0x000fc800078e0226 */
[----:B-1----:R-:W-:Y:S01]  /*1d30*/  IMAD.WIDE R40, R73, 0x4, R38 ;  /* 0x0000000449287825 */ /* 0x002fe200078e0226 */
[----:B------:R-:W-:Y:S01]  /*1d40*/  IADD3 R73, R13, R28, RZ ;  /* 0x0000001c0d497210 */ /* 0x000fe20007ffe0ff */
[----:B------:R0:W2:Y:S01]  /*1d50*/  @!P6 LDG.E.EL R31, desc[UR6][R42.64] ;  /* 0x000000062a1fe981 */ /* 0x0000a2000c2e1900 */
[----:B------:R-:W-:-:S05]  /*1d60*/  SEL R29, R29, RZ, P4 ;  /* 0x000000ff1d1d7207 */ /* 0x000fca0002000000 */
[----:B------:R-:W-:Y:S01]  /*1d70*/  FADD R70, R70, R29 ;  /* 0x0000001d46467221 */ /* 0x000fe20000000000 */
[----:B------:R-:W-:Y:S02]  /*1d80*/  IMAD.MOV.U32 R29, RZ, RZ, RZ ;  /* 0x000000ffff1d7224 */ /* 0x000fe400078e00ff */
[----:B0-----:R-:W-:-:S05]  /*1d90*/  IMAD.WIDE R42, R73, 0x4, R38 ;  /* 0x00000004492a7825 */ /* 0x001fca00078e0226 */
[----:B------:R0:W2:Y:S02]  /*1da0*/  @!P6 LDG.E.EL R29, desc[UR6][R42.64] ;  /* 0x000000062a1de981 */ /* 0x0000a4000c2e1900 */
[----:B0-----:R-:W-:Y:S01]  /*1db0*/  SEL R42, R23, RZ, P4 ;  /* 0x000000ff172a7207 */ /* 0x001fe20002000000 */
[----:B------:R-:W-:Y:S02]  /*1dc0*/  IMAD R43, R12, 0x121, R13 ;  /* 0x000001210c2b7824 */ /* 0x000fe400078e020d */
[----:B------:R-:W-:Y:S02]  /*1dd0*/  IMAD.MOV.U32 R23, RZ, RZ, RZ ;  /* 0x000000ffff177224 */ /* 0x000fe400078e00ff */
[----:B------:R-:W-:Y:S01]  /*1de0*/  FADD R75, R75, R42 ;  /* 0x0000002a4b4b7221 */ /* 0x000fe20000000000 */
[----:B------:R-:W-:-:S05]  /*1df0*/  IMAD.WIDE R42, R43, 0x4, R38 ;  /* 0x000000042b2a7825 */ /* 0x000fca00078e0226 */
[----:B------:R-:W2:Y:S01]  /*1e00*/  @P5 LDG.E.EL R23, desc[UR6][R42.64] ;  /* 0x000000062a175981 */ /* 0x000ea2000c2e1900 */
[----:B------:R-:W-:-:S05]  /*1e10*/  SEL R19, R19, RZ, P4 ;  /* 0x000000ff13137207 */ /* 0x000fca0002000000 */
[----:B------:R-:W-:Y:S01]  /*1e20*/  FADD R68, R68, R19 ;  /* 0x0000001344447221 */ /* 0x000fe20000000000 */
[----:B------:R-:W-:Y:S02]  /*1e30*/  MOV R19, RZ ;  /* 0x000000ff00137202 */ /* 0x000fe40000000f00 */
[----:B------:R-:W-:-:S04]  /*1e40*/  SEL R61, R61, RZ, P4 ;  /* 0x000000ff3d3d7207 */ /* 0x000fc80002000000 */
[----:B------:R0:W3:Y:S01]  /*1e50*/  @!P6 LDG.E.EL R19, desc[UR6][R40.64] ;  /* 0x000000062813e981 */ /* 0x0000e2000c2e1900 */
[----:B------:R-:W-:Y:S01]  /*1e60*/  FADD R72, R72, R61 ;  /* 0x0000003d48487221 */ /* 0x000fe20000000000 */
[----:B------:R-:W-:Y:S02]  /*1e70*/  SEL R27, R27, RZ, P4 ;  /* 0x000000ff1b1b7207 */ /* 0x000fe40002000000 */
[----:B0-----:R-:W-:-:S03]  /*1e80*/  IADD3 R41, R13, R32, RZ ;  /* 0x000000200d297210 */ /* 0x001fc60007ffe0ff */
[----:B------:R-:W-:Y:S01]  /*1e90*/  FADD R74, R74, R27 ;  /* 0x0000001b4a4a7221 */ /* 0x000fe20000000000 */
[----:B------:R-:W-:Y:S01]  /*1ea0*/  HFMA2.MMA R27, -RZ, RZ, 0, 0 ;  /* 0x00000000ff1b7435 */ /* 0x000fe200000001ff */
[----:B------:R-:W-:Y:S01]  /*1eb0*/  MOV R61, RZ ;  /* 0x000000ff003d7202 */ /* 0x000fe20000000f00 */
[----:B------:R-:W-:Y:S01]  /*1ec0*/  IMAD.WIDE R40, R41, 0x4, R38 ;  /* 0x0000000429287825 */ /* 0x000fe200078e0226 */
[----:B------:R-:W-:-:S04]  /*1ed0*/  IADD3 R73, R13, R30, RZ ;  /* 0x0000001e0d497210 */ /* 0x000fc80007ffe0ff */
[----:B------:R-:W3:Y:S04]  /*1ee0*/  @P5 LDG.E.EL R61, desc[UR6][R40.64] ;  /* 0x00000006283d5981 */ /* 0x000ee8000c2e1900 */
[----:B------:R0:W3:Y:S02]  /*1ef0*/  @!P6 LDG.E.EL R27, desc[UR6][R40.64] ;  /* 0x00000006281be981 */ /* 0x0000e4000c2e1900 */
[----:B0-----:R-:W-:Y:S01]  /*1f00*/  IMAD.WIDE R40, R73, 0x4, R38 ;  /* 0x0000000449287825 */ /* 0x001fe200078e0226 */
[----:B--2---:R-:W-:Y:S01]  /*1f10*/  SEL R76, R23, RZ, P5 ;  /* 0x000000ff174c7207 */ /* 0x004fe20002800000 */
[----:B------:R-:W-:-:S10]  /*1f20*/  HFMA2.MMA R23, -RZ, RZ, 0, 0 ;  /* 0x00000000ff177435 */ /* 0x000fd400000001ff */
[----:B------:R-:W2:Y:S01]  /*1f30*/  @P5 LDG.E.EL R23, desc[UR6][R40.64] ;  /* 0x0000000628175981 */ /* 0x000ea2000c2e1900 */
[----:B------:R-:W-:Y:S01]  /*1f40*/  IADD3 R73, R13, R28, RZ ;  /* 0x0000001c0d497210 */ /* 0x000fe20007ffe0ff */
[----:B------:R-:W-:-:S04]  /*1f50*/  FADD R77, R77, R76 ;  /* 0x0000004c4d4d7221 */ /* 0x000fc80000000000 */
[----:B------:R-:W-:Y:S01]  /*1f60*/  IMAD.WIDE R42, R73, 0x4, R38 ;  /* 0x00000004492a7825 */ /* 0x000fe200078e0226 */
[----:B------:R-:W-:Y:S02]  /*1f70*/  ISETP.LT.U32.AND P3, PT, R44, 0x131, !P0 ;  /* 0x000001312c00780c */ /* 0x000fe40004761070 */
[----:B------:R-:W-:-:S05]  /*1f80*/  SEL R67, R67, RZ, P5 ;  /* 0x000000ff43437207 */ /* 0x000fca0002800000 */
[----:B------:R-:W-:Y:S01]  /*1f90*/  FADD R57, R57, R67 ;  /* 0x0000004339397221 */ /* 0x000fe20000000000 */
[----:B------:R-:W-:Y:S01]  /*1fa0*/  HFMA2.MMA R73, -RZ, RZ, 0, 0 ;  /* 0x00000000ff497435 */ /* 0x000fe200000001ff */
[----:B----4-:R-:W-:Y:S02]  /*1fb0*/  SEL R17, R17, RZ, P5 ;  /* 0x000000ff11117207 */ /* 0x010fe40002800000 */
[----:B------:R-:W-:-:S03]  /*1fc0*/  SEL R45, R45, RZ, P5 ;  /* 0x000000ff2d2d7207 */ /* 0x000fc60002800000 */
[----:B------:R-:W-:Y:S01]  /*1fd0*/  FADD R60, R60, R17 ;  /* 0x000000113c3c7221 */ /* 0x000fe20000000000 */
[----:B------:R-:W-:Y:S02]  /*1fe0*/  IMAD.MOV.U32 R17, RZ, RZ, RZ ;  /* 0x000000ffff117224 */ /* 0x000fe400078e00ff */
[----:B------:R-:W-:Y:S01]  /*1ff0*/  FADD R62, R62, R45 ;  /* 0x0000002d3e3e7221 */ /* 0x000fe20000000000 */
[----:B------:R-:W-:Y:S02]  /*2000*/  MOV R45, RZ ;  /* 0x000000ff002d7202 */ /* 0x000fe40000000f00 */
[----:B-----5:R-:W-:Y:S02]  /*2010*/  SEL R65, R65, RZ, P5 ;  /* 0x000000ff41417207 */ /* 0x020fe40002800000 */
[----:B------:R-:W-:-:S03]  /*2020*/  SEL R71, R71, RZ, P5 ;  /* 0x000000ff47477207 */ /* 0x000fc60002800000 */
[----:B------:R-:W-:Y:S02]  /*2030*/  FADD R66, R66, R65 ;  /* 0x0000004142427221 */ /* 0x000fe40000000000 */
[----:B------:R-:W-:Y:S01]  /*2040*/  FADD R53, R53, R71 ;  /* 0x0000004735357221 */ /* 0x000fe20000000000 */
[----:B------:R-:W-:Y:S01]  /*2050*/  HFMA2.MMA R71, -RZ, RZ, 0, 0 ;  /* 0x00000000ff477435 */ /* 0x000fe200000001ff */
[----:B--2---:R-:W-:Y:S01]  /*2060*/  SEL R76, R23, RZ, P5 ;  /* 0x000000ff174c7207 */ /* 0x004fe20002800000 */
[----:B------:R-:W-:-:S06]  /*2070*/  IMAD.MOV.U32 R23, RZ, RZ, RZ ;  /* 0x000000ffff177224 */ /* 0x000fcc00078e00ff */
[----:B------:R0:W2:Y:S01]  /*2080*/  @P5 LDG.E.EL R23, desc[UR6][R42.64] ;  /* 0x000000062a175981 */ /* 0x0000a2000c2e1900 */
[----:B------:R-:W-:Y:S01]  /*2090*/  FADD R25, R25, R76 ;  /* 0x0000004c19197221 */ /* 0x000fe20000000000 */
[----:B------:R-:W-:Y:S02]  /*20a0*/  SEL R76, R69, RZ, P5 ;  /* 0x000000ff454c7207 */ /* 0x000fe40002800000 */
[----:B------:R-:W-:-:S03]  /*20b0*/  IADD3 R69, R13, 0x1, RZ ;  /* 0x000000010d457810 */ /* 0x000fc60007ffe0ff */
[----:B------:R-:W-:Y:S02]  /*20c0*/  FADD R21, R21, R76 ;  /* 0x0000004c15157221 */ /* 0x000fe40000000000 */
[----:B------:R-:W-:Y:S01]  /*20d0*/  IMAD R41, R12, 0x121, R69 ;  /* 0x000001210c297824 */ /* 0x000fe200078e0245 */
[----:B------:R-:W-:Y:S02]  /*20e0*/  MOV R76, RZ ;  /* 0x000000ff004c7202 */ /* 0x000fe40000000f00 */
[----:B0-----:R-:W-:Y:S01]  /*20f0*/  SEL R42, R15, RZ, P5 ;  /* 0x000000ff0f2a7207 */ /* 0x001fe20002800000 */
[----:B------:R-:W-:Y:S01]  /*2100*/  IMAD.WIDE R40, R41, 0x4, R38 ;  /* 0x0000000429287825 */ /* 0x000fe200078e0226 */
[----:B------:R-:W-:Y:S02]  /*2110*/  IADD3 R43, R30, R69, RZ ;  /* 0x000000451e2b7210 */ /* 0x000fe40007ffe0ff */
[----:B------:R-:W-:Y:S01]  /*2120*/  IADD3 R67, R28, R69, RZ ;  /* 0x000000451c437210 */ /* 0x000fe20007ffe0ff */
[----:B------:R-:W-:Y:S01]  /*2130*/  FADD R55, R55, R42 ;  /* 0x0000002a37377221 */ /* 0x000fe20000000000 */
[----:B------:R0:W4:Y:S01]  /*2140*/  @P3 LDG.E.EL R76, desc[UR6][R40.64] ;  /* 0x00000006284c3981 */ /* 0x000122000c2e1900 */
[----:B------:R-:W-:-:S02]  /*2150*/  IMAD.MOV.U32 R15, RZ, RZ, RZ ;  /* 0x000000ffff0f7224 */ /* 0x000fc400078e00ff */
[----:B------:R-:W-:-:S05]  /*2160*/  IMAD.WIDE R42, R43, 0x4, R38 ;  /* 0x000000042b2a7825 */ /* 0x000fca00078e0226 */
[----:B------:R1:W5:Y:S01]  /*2170*/  @P3 LDG.E.EL R15, desc[UR6][R42.64] ;  /* 0x000000062a0f3981 */ /* 0x000362000c2e1900 */
[----:B0-----:R-:W-:Y:S01]  /*2180*/  IMAD.WIDE R40, R67, 0x4, R38 ;  /* 0x0000000443287825 */ /* 0x001fe200078e0226 */
[----:B------:R-:W-:-:S04]  /*2190*/  IADD3 R67, R5, R69, RZ ;  /* 0x0000004505437210 */ /* 0x000fc80007ffe0ff */
[----:B------:R0:W4:Y:S01]  /*21a0*/  @P3 LDG.E.EL R73, desc[UR6][R40.64] ;  /* 0x0000000628493981 */ /* 0x000122000c2e1900 */
[----:B-1----:R-:W-:Y:S01]  /*21b0*/  IMAD.WIDE R42, R67, 0x4, R38 ;  /* 0x00000004432a7825 */ /* 0x002fe200078e0226 */
[----:B------:R-:W-:-:S04]  /*21c0*/  IADD3 R67, R22, R69, RZ ;  /* 0x0000004516437210 */ /* 0x000fc80007ffe0ff */
[----:B------:R1:W4:Y:S01]  /*21d0*/  @P3 LDG.E.EL R17, desc[UR6][R42.64] ;  /* 0x000000062a113981 */ /* 0x000322000c2e1900 */
[----:B0-----:R-:W-:Y:S01]  /*21e0*/  IMAD.WIDE R40, R67, 0x4, R38 ;  /* 0x0000000443287825 */ /* 0x001fe200078e0226 */
[----:B------:R-:W-:-:S04]  /*21f0*/  SEL R67, R52, RZ, P5 ;  /* 0x000000ff34437207 */ /* 0x000fc80002800000 */
[----:B------:R0:W4:Y:S01]  /*2200*/  @P3 LDG.E.EL R45, desc[UR6][R40.64] ;  /* 0x00000006282d3981 */ /* 0x000122000c2e1900 */
[----:B------:R-:W-:Y:S01]  /*2210*/  FADD R64, R64, R67 ;  /* 0x0000004340407221 */ /* 0x000fe20000000000 */
[----:B------:R-:W-:Y:S01]  /*2220*/  IADD3 R67, R10, R69, RZ ;  /* 0x000000450a437210 */ /* 0x000fe20007ffe0ff */
[----:B------:R-:W-:-:S04]  /*2230*/  IMAD.MOV.U32 R52, RZ, RZ, RZ ;  /* 0x000000ffff347224 */ /* 0x000fc800078e00ff */
[----:B-1----:R-:W-:-:S05]  /*2240*/  IMAD.WIDE R42, R67, 0x4, R38 ;  /* 0x00000004432a7825 */ /* 0x002fca00078e0226 */
[----:B------:R1:W4:Y:S01]  /*2250*/  @P3 LDG.E.EL R52, desc[UR6][R42.64] ;  /* 0x000000062a343981 */ /* 0x000322000c2e1900 */
[----:B------:R-:W-:-:S05]  /*2260*/  IADD3 R65, R26, R69, RZ ;  /* 0x000000451a417210 */ /* 0x000fca0007ffe0ff */
[----:B0-----:R-:W-:Y:S01]  /*2270*/  IMAD.WIDE R40, R65, 0x4, R38 ;  /* 0x0000000441287825 */ /* 0x001fe200078e0226 */
[----:B------:R-:W-:-:S04]  /*2280*/  SEL R65, R54, RZ, P5 ;  /* 0x000000ff36417207 */ /* 0x000fc80002800000 */
[----:B------:R0:W4:Y:S01]  /*2290*/  @P3 LDG.E.EL R71, desc[UR6][R40.64] ;  /* 0x0000000628473981 */ /* 0x000122000c2e1900 */
[----:B------:R-:W-:Y:S01]  /*22a0*/  FADD R68, R68, R65 ;  /* 0x0000004144447221 */ /* 0x000fe20000000000 */
[----:B------:R-:W-:Y:S01]  /*22b0*/  IADD3 R65, R24, R69, RZ ;  /* 0x0000004518417210 */ /* 0x000fe20007ffe0ff */
[----:B------:R-:W-:-:S04]  /*22c0*/  IMAD.MOV.U32 R54, RZ, RZ, RZ ;  /* 0x000000ffff367224 */ /* 0x000fc800078e00ff */
[----:B-1----:R-:W-:Y:S01]  /*22d0*/  IMAD.WIDE R42, R65, 0x4, R38 ;  /* 0x00000004412a7825 */ /* 0x002fe200078e0226 */
[----:B------:R-:W-:-:S04]  /*22e0*/  SEL R65, R56, RZ, P5 ;  /* 0x000000ff38417207 */ /* 0x000fc80002800000 */
[----:B------:R1:W4:Y:S01]  /*22f0*/  @P3 LDG.E.EL R54, desc[UR6][R42.64] ;  /* 0x000000062a363981 */ /* 0x000322000c2e1900 */
[----:B------:R-:W-:Y:S01]  /*2300*/  FADD R70, R70, R65 ;  /* 0x0000004146467221 */ /* 0x000fe20000000000 */
[----:B------:R-:W-:Y:S02]  /*2310*/  IADD3 R65, R2, R69, RZ ;  /* 0x0000004502417210 */ /* 0x000fe40007ffe0ff */
[----:B------:R-:W-:-:S03]  /*2320*/  MOV R56, RZ ;  /* 0x000000ff00387202 */ /* 0x000fc60000000f00 */
[----:B0-----:R-:W-:Y:S01]  /*2330*/  IMAD.WIDE R40, R65, 0x4, R38 ;  /* 0x0000000441287825 */ /* 0x001fe200078e0226 */
[----:B------:R-:W-:-:S04]  /*2340*/  SEL R65, R58, RZ, P5 ;  /* 0x000000ff3a417207 */ /* 0x000fc80002800000 */
[----:B------:R0:W4:Y:S01]  /*2350*/  @P3 LDG.E.EL R56, desc[UR6][R40.64] ;  /* 0x0000000628383981 */ /* 0x000122000c2e1900 */
[----:B------:R-:W-:Y:S01]  /*2360*/  FADD R72, R72, R65 ;  /* 0x0000004148487221 */ /* 0x000fe20000000000 */
[----:B------:R-:W-:Y:S01]  /*2370*/  IADD3 R65, R16, R69, RZ ;  /* 0x0000004510417210 */ /* 0x000fe20007ffe0ff */
[----:B------:R-:W-:Y:S01]  /*2380*/  IMAD.MOV.U32 R58, RZ, RZ, RZ ;  /* 0x000000ffff3a7224 */ /* 0x000fe200078e00ff */
[----:B------:R-:W-:-:S03]  /*2390*/  SEL R59, R59, RZ, P5 ;  /* 0x000000ff3b3b7207 */ /* 0x000fc60002800000 */
[----:B-1----:R-:W-:Y:S01]  /*23a0*/  IMAD.WIDE R42, R65, 0x4, R38 ;  /* 0x00000004412a7825 */ /* 0x002fe200078e0226 */
[----:B------:R-:W-:-:S03]  /*23b0*/  IADD3 R65, R20, R69, RZ ;  /* 0x0000004514417210 */ /* 0x000fc60007ffe0ff */
[----:B------:R-:W-:Y:S01]  /*23c0*/  FADD R74, R74, R59 ;  /* 0x0000003b4a4a7221 */ /* 0x000fe20000000000 */
[----:B------:R-:W-:Y:S01]  /*23d0*/  HFMA2.MMA R59, -RZ, RZ, 0, 0 ;  /* 0x00000000ff3b7435 */ /* 0x000fe200000001ff */
[----:B------:R1:W4:Y:S01]  /*23e0*/  @P3 LDG.E.EL R58, desc[UR6][R42.64] ;  /* 0x000000062a3a3981 */ /* 0x000322000c2e1900 */
[----:B0-----:R-:W-:Y:S01]  /*23f0*/  IMAD.WIDE R40, R65, 0x4, R38 ;  /* 0x0000000441287825 */ /* 0x001fe200078e0226 */
[----:B------:R-:W-:Y:S02]  /*2400*/  IADD3 R65, R18, R69, RZ ;  /* 0x0000004512417210 */ /* 0x000fe40007ffe0ff */
[----:B---3--:R-:W-:Y:S02]  /*2410*/  SEL R61, R61, RZ, P5 ;  /* 0x000000ff3d3d7207 */ /* 0x008fe40002800000 */
[----:B------:R-:W-:-:S03]  /*2420*/  IADD3 R67, R8, R69, RZ ;  /* 0x0000004508437210 */ /* 0x000fc60007ffe0ff */
[----:B------:R0:W3:Y:S01]  /*2430*/  @P3 LDG.E.EL R59, desc[UR6][R40.64] ;  /* 0x00000006283b3981 */ /* 0x0000e2000c2e1900 */
[----:B-1----:R-:W-:Y:S01]  /*2440*/  IMAD.WIDE R42, R65, 0x4, R38 ;  /* 0x00000004412a7825 */ /* 0x002fe200078e0226 */
[----:B------:R-:W-:-:S03]  /*2450*/  IADD3 R65, R34, R69, RZ ;  /* 0x0000004522417210 */ /* 0x000fc60007ffe0ff */
[----:B------:R-:W-:Y:S01]  /*2460*/  FADD R75, R75, R61 ;  /* 0x0000003d4b4b7221 */ /* 0x000fe20000000000 */
[----:B------:R-:W-:Y:S02]  /*2470*/  IMAD.MOV.U32 R61, RZ, RZ, RZ ;  /* 0x000000ffff3d7224 */ /* 0x000fe400078e00ff */
[----:B0-----:R-:W-:-:S04]  /*2480*/  IMAD.WIDE R40, R65, 0x4, R38 ;  /* 0x0000000441287825 */ /* 0x001fc800078e0226 */
[----:B------:R0:W3:Y:S01]  /*2490*/  @P3 LDG.E.EL R61, desc[UR6][R42.64] ;  /* 0x000000062a3d3981 */ /* 0x0000e2000c2e1900 */
[----:B------:R-:W-:Y:S01]  /*24a0*/  IMAD.MOV.U32 R65, RZ, RZ, RZ ;  /* 0x000000ffff417224 */ /* 0x000fe200078e00ff */
[----:B0-----:R-:W-:-:S05]  /*24b0*/  IADD3 R43, R11, R69, RZ ;  /* 0x000000450b2b7210 */ /* 0x001fca0007ffe0ff */
[----:B------:R-:W-:Y:S01]  /*24c0*/  IMAD.WIDE R42, R43, 0x4, R38 ;  /* 0x000000042b2a7825 */ /* 0x000fe200078e0226 */
[----:B--2---:R-:W-:-:S05]  /*24d0*/  SEL R23, R23, RZ, P5 ;  /* 0x000000ff17177207 */ /* 0x004fca0002800000 */
[----:B------:R-:W-:Y:S01]  /*24e0*/  FADD R23, R63, R23 ;  /* 0x000000173f177221 */ /* 0x000fe20000000000 */
[----:B------:R-:W-:-:S06]  /*24f0*/  MOV R63, RZ ;  /* 0x000000ff003f7202 */ /* 0x000fcc0000000f00 */
[----:B------:R0:W2:Y:S02]  /*2500*/  @P3 LDG.E.EL R63, desc[UR6][R40.64] ;  /* 0x00000006283f3981 */ /* 0x0000a4000c2e1900 */
[----:B0-----:R-:W-:Y:S01]  /*2510*/  IMAD.WIDE R40, R67, 0x4, R38 ;  /* 0x0000000443287825 */ /* 0x001fe200078e0226 */
[----:B------:R-:W-:-:S04]  /*2520*/  HFMA2.MMA R67, -RZ, RZ, 0, 0 ;  /* 0x00000000ff437435 */ /* 0x000fc800000001ff */
[----:B------:R-:W2:Y:S06]  /*2530*/  @P3 LDG.E.EL R65, desc[UR6][R40.64] ;  /* 0x0000000628413981 */ /* 0x000eac000c2e1900 */
[----:B------:R0:W2:Y:S02]  /*2540*/  @P3 LDG.E.EL R67, desc[UR6][R42.64] ;  /* 0x000000062a433981 */ /* 0x0000a4000c2e1900 */
[----:B0-----:R-:W-:Y:S01]  /*2550*/  IADD3 R43, R32, R69, RZ ;  /* 0x00000045202b7210 */ /* 0x001fe20007ffe0ff */
[----:B------:R-:W-:-:S04]  /*2560*/  IMAD.MOV.U32 R69, RZ, RZ, RZ ;  /* 0x000000ffff457224 */ /* 0x000fc800078e00ff */
[----:B------:R-:W-:-:S05]  /*2570*/  IMAD.WIDE R40, R43, 0x4, R38 ;  /* 0x000000042b287825 */ /* 0x000fca00078e0226 */
[----:B------:R0:W2:Y:S01]  /*2580*/  @P3 LDG.E.EL R69, desc[UR6][R40.64] ;  /* 0x0000000628453981 */ /* 0x0000a2000c2e1900 */
[----:B-----5:R-:W-:Y:S02]  /*2590*/  SEL R15, R15, RZ, P3 ;  /* 0x000000ff0f0f7207 */ /* 0x020fe40001800000 */
[----:B----4-:R-:W-:-:S03]  /*25a0*/  SEL R42, R17, RZ, P3 ;  /* 0x000000ff112a7207 */ /* 0x010fc60001800000 */
[----:B------:R-:W-:Y:S01]  /*25b0*/  FADD R25, R25, R15 ;  /* 0x0000000f19197221 */ /* 0x000fe20000000000 */
[----:B------:R-:W-:Y:S01]  /*25c0*/  IADD3 R15, R13, 0x21, RZ ;  /* 0x000000210d0f7810 */ /* 0x000fe20007ffe0ff */
[----:B------:R-:W-:Y:S01]  /*25d0*/  FADD R21, R21, R42 ;  /* 0x0000002a15157221 */ /* 0x000fe20000000000 */
[----:B------:R-:W-:Y:S02]  /*25e0*/  SEL R42, R45, RZ, P3 ;  /* 0x000000ff2d2a7207 */ /* 0x000fe40001800000 */
[----:B------:R-:W-:Y:S02]  /*25f0*/  ISETP.LT.U32.AND P2, PT, R15, 0x131, P2 ;  /* 0x000001310f00780c */ /* 0x000fe40001741070 */
[----:B------:R-:W-:Y:S01]  /*2600*/  IADD3 R43, R30, R44, RZ ;  /* 0x0000002c1e2b7210 */ /* 0x000fe20007ffe0ff */
[----:B0-----:R-:W-:Y:S01]  /*2610*/  IMAD R41, R12, 0x121, R44 ;  /* 0x000001210c297824 */ /* 0x001fe200078e022c */
[----:B------:R-:W-:Y:S02]  /*2620*/  SEL R73, R73, RZ, P3 ;  /* 0x000000ff49497207 */ /* 0x000fe40001800000 */
[----:B------:R-:W-:Y:S01]  /*2630*/  SEL R52, R52, RZ, P3 ;  /* 0x000000ff34347207 */ /* 0x000fe20001800000 */
[----:B------:R-:W-:Y:S01]  /*2640*/  FADD R53, R53, R42 ;  /* 0x0000002a35357221 */ /* 0x000fe20000000000 */
[----:B------:R-:W-:Y:S01]  /*2650*/  IMAD.MOV.U32 R45, RZ, RZ, RZ ;  /* 0x000000ffff2d7224 */ /* 0x000fe200078e00ff */
[----:B------:R-:W-:Y:S01]  /*2660*/  MOV R17, RZ ;  /* 0x000000ff00117202 */ /* 0x000fe20000000f00 */
[----:B------:R-:W-:-:S04]  /*2670*/  IMAD.WIDE R42, R43, 0x4, R38 ;  /* 0x000000042b2a7825 */ /* 0x000fc800078e0226 */
[----:B------:R-:W-:Y:S01]  /*2680*/  FADD R23, R23, R73 ;  /* 0x0000004917177221 */ /* 0x000fe20000000000 */
[----:B------:R-:W-:Y:S01]  /*2690*/  FADD R55, R55, R52 ;  /* 0x0000003437377221 */ /* 0x000fe20000000000 */
[----:B------:R-:W-:Y:S01]  /*26a0*/  IADD3 R73, R28, R44, RZ ;  /* 0x0000002c1c497210 */ /* 0x000fe20007ffe0ff */
[--C-:B------:R-:W-:Y:S01]  /*26b0*/  IMAD.WIDE R40, R41, 0x4, R38.reuse ;  /* 0x0000000429287825 */ /* 0x100fe200078e0226 */
[----:B------:R-:W-:Y:S01]  /*26c0*/  HFMA2.MMA R52, -RZ, RZ, 0, 0 ;  /* 0x00000000ff347435 */ /* 0x000fe200000001ff */
[----:B------:R-:W4:Y:S04]  /*26d0*/  @P2 LDG.E.EL R45, desc[UR6][R42.64] ;  /* 0x000000062a2d2981 */ /* 0x000f28000c2e1900 */
[----:B------:R0:W5:Y:S02]  /*26e0*/  @P2 LDG.E.EL R17, desc[UR6][R40.64] ;  /* 0x0000000628112981 */ /* 0x000164000c2e1900 */
[----:B0-----:R-:W-:-:S05]  /*26f0*/  IMAD.WIDE R40, R73, 0x4, R38 ;  /* 0x0000000449287825 */ /* 0x001fca00078e0226 */
[----:B------:R0:W4:Y:S01]  /*2700*/  @P2 LDG.E.EL R52, desc[UR6][R40.64] ;  /* 0x0000000628342981 */ /* 0x000122000c2e1900 */
[----:B------:R-:W-:-:S05]  /*2710*/  SEL R76, R76, RZ, P3 ;  /* 0x000000ff4c4c7207 */ /* 0x000fca0001800000 */
[----:B------:R-:W-:Y:S01]  /*2720*/  FADD R77, R77, R76 ;  /* 0x0000004c4d4d7221 */ /* 0x000fe20000000000 */
[----:B------:R-:W-:Y:S02]  /*2730*/  SEL R76, R71, RZ, P3 ;  /* 0x000000ff474c7207 */ /* 0x000fe40001800000 */
[----:B------:R-:W-:-:S05]  /*2740*/  IADD3 R71, R5, R44, RZ ;  /* 0x0000002c05477210 */ /* 0x000fca0007ffe0ff */
[----:B------:R-:W-:Y:S01]  /*2750*/  IMAD.WIDE R42, R71, 0x4, R38 ;  /* 0x00000004472a7825 */ /* 0x000fe200078e0226 */
[----:B------:R-:W-:-:S05]  /*2760*/  SEL R71, R54, RZ, P3 ;  /* 0x000000ff36477207 */ /* 0x000fca0001800000 */
[----:B------:R-:W-:Y:S01]  /*2770*/  FADD R60, R60, R71 ;  /* 0x000000473c3c7221 */ /* 0x000fe20000000000 */
[----:B------:R-:W-:Y:S01]  /*2780*/  IADD3 R71, R22, R44, RZ ;  /* 0x0000002c16477210 */ /* 0x000fe20007ffe0ff */
[----:B------:R-:W-:-:S04]  /*2790*/  FADD R57, R57, R76 ;  /* 0x0000004c39397221 */ /* 0x000fc80000000000 */
[----:B0-----:R-:W-:Y:S01]  /*27a0*/  IMAD.WIDE R40, R71, 0x4, R38 ;  /* 0x0000000447287825 */ /* 0x001fe200078e0226 */
[----:B------:R-:W-:-:S03]  /*27b0*/  SEL R71, R56, RZ, P3 ;  /* 0x000000ff38477207 */ /* 0x000fc60001800000 */
[----:B------:R-:W-:Y:S02]  /*27c0*/  IMAD.MOV.U32 R76, RZ, RZ, RZ ;  /* 0x000000ffff4c7224 */ /* 0x000fe400078e00ff */
[----:B------:R-:W-:Y:S01]  /*27d0*/  FADD R62, R62, R71 ;  /* 0x000000473e3e7221 */ /* 0x000fe20000000000 */
[----:B------:R-:W-:-:S03]  /*27e0*/  IADD3 R71, R10, R44, RZ ;  /* 0x0000002c0a477210 */ /* 0x000fc60007ffe0ff */
[----:B------:R0:W5:Y:S01]  /*27f0*/  @P2 LDG.E.EL R76, desc[UR6][R42.64] ;  /* 0x000000062a4c2981 */ /* 0x000162000c2e1900 */
[----:B------:R-:W-:Y:S01]  /*2800*/  MOV R54, RZ ;  /* 0x000000ff00367202 */ /* 0x000fe20000000f00 */
[----:B------:R-:W-:-:S05]  /*2810*/  IMAD.MOV.U32 R56, RZ, RZ, RZ ;  /* 0x000000ffff387224 */ /* 0x000fca00078e00ff */
[----:B------:R1:W5:Y:S01]  /*2820*/  @P2 LDG.E.EL R54, desc[UR6][R40.64] ;  /* 0x0000000628362981 */ /* 0x000362000c2e1900 */
[----:B0-----:R-:W-:Y:S01]  /*2830*/  IMAD.WIDE R42, R71, 0x4, R38 ;  /* 0x00000004472a7825 */ /* 0x001fe200078e0226 */
[----:B------:R-:W-:Y:S02]  /*2840*/  SEL R71, R58, RZ, P3 ;  /* 0x000000ff3a477207 */ /* 0x000fe40001800000 */
[----:B---3--:R-:W-:Y:S02]  /*2850*/  SEL R59, R59, RZ, P3 ;  /* 0x000000ff3b3b7207 */ /* 0x008fe40001800000 */
[----:B------:R0:W3:Y:S01]  /*2860*/  @P2 LDG.E.EL R56, desc[UR6][R42.64] ;  /* 0x000000062a382981 */ /* 0x0000e2000c2e1900 */
[----:B------:R-:W-:Y:S01]  /*2870*/  FADD R64, R64, R71 ;  /* 0x0000004740407221 */ /* 0x000fe20000000000 */
[----:B------:R-:W-:Y:S01]  /*2880*/  IADD3 R71, R26, R44, RZ ;  /* 0x0000002c1a477210 */ /* 0x000fe20007ffe0ff */
[----:B------:R-:W-:-:S04]  /*2890*/  HFMA2.MMA R58, -RZ, RZ, 0, 0 ;  /* 0x00000000ff3a7435 */ /* 0x000fc800000001ff */
[----:B-1----:R-:W-:Y:S01]  /*28a0*/  IMAD.WIDE R40, R71, 0x4, R38 ;  /* 0x0000000447287825 */ /* 0x002fe200078e0226 */
[----:B------:R-:W-:-:S03]  /*28b0*/  IADD3 R71, R24, R44, RZ ;  /* 0x0000002c18477210 */ /* 0x000fc60007ffe0ff */
[----:B------:R-:W-:Y:S02]  /*28c0*/  FADD R66, R66, R59 ;  /* 0x0000003b42427221 */ /* 0x000fe40000000000 */
[----:B0-----:R-:W-:Y:S01]  /*28d0*/  IMAD.WIDE R42, R71, 0x4, R38 ;  /* 0x00000004472a7825 */ /* 0x001fe200078e0226 */
[----:B------:R-:W-:Y:S01]  /*28e0*/  IADD3 R71, R2, R44, RZ ;  /* 0x0000002c02477210 */ /* 0x000fe20007ffe0ff */
[----:B------:R0:W3:Y:S01]  /*28f0*/  @P2 LDG.E.EL R58, desc[UR6][R40.64] ;  /* 0x00000006283a2981 */ /* 0x0000e2000c2e1900 */
[----:B------:R-:W-:Y:S01]  /*2900*/  SEL R61, R61, RZ, P3 ;  /* 0x000000ff3d3d7207 */ /* 0x000fe20001800000 */
[----:B------:R-:W-:-:S04]  /*2910*/  IMAD.MOV.U32 R59, RZ, RZ, RZ ;  /* 0x000000ffff3b7224 */ /* 0x000fc800078e00ff */
[----:B------:R-:W-:Y:S01]  /*2920*/  FADD R68, R68, R61 ;  /* 0x0000003d44447221 */ /* 0x000fe20000000000 */
[----:B0-----:R-:W-:Y:S01]  /*2930*/  IMAD.WIDE R40, R71, 0x4, R38 ;  /* 0x0000000447287825 */ /* 0x001fe200078e0226 */
[----:B------:R-:W-:Y:S01]  /*2940*/  IADD3 R71, R16, R44, RZ ;  /* 0x0000002c10477210 */ /* 0x000fe20007ffe0ff */
[----:B------:R0:W3:Y:S01]  /*2950*/  @P2 LDG.E.EL R59, desc[UR6][R42.64] ;  /* 0x000000062a3b2981 */ /* 0x0000e2000c2e1900 */
[----:B------:R-:W-:-:S06]  /*2960*/  MOV R61, RZ ;  /* 0x000000ff003d7202 */ /* 0x000fcc0000000f00 */
[----:B------:R1:W3:Y:S01]  /*2970*/  @P2 LDG.E.EL R61, desc[UR6][R40.64] ;  /* 0x00000006283d2981 */ /* 0x0002e2000c2e1900 */
[----:B0-----:R-:W-:Y:S01]  /*2980*/  IMAD.WIDE R42, R71, 0x4, R38 ;  /* 0x00000004472a7825 */ /* 0x001fe200078e0226 */
[----:B------:R-:W-:-:S05]  /*2990*/  IADD3 R71, R20, R44, RZ ;  /* 0x0000002c14477210 */ /* 0x000fca0007ffe0ff */
[----:B-1----:R-:W-:Y:S01]  /*29a0*/  IMAD.WIDE R40, R71, 0x4, R38 ;  /* 0x0000000447287825 */ /* 0x002fe200078e0226 */
[----:B------:R-:W-:Y:S02]  /*29b0*/  IADD3 R71, R18, R44, RZ ;  /* 0x0000002c12477210 */ /* 0x000fe40007ffe0ff */
[----:B------:R-:W-:Y:S02]  /*29c0*/  IADD3 R73, R8, R44, RZ ;  /* 0x0000002c08497210 */ /* 0x000fe40007ffe0ff */
[----:B------:R-:W-:Y:S02]  /*29d0*/  ISETP.LT.U32.AND P1, PT, R15, 0x131, P1 ;  /* 0x000001310f00780c */ /* 0x000fe40000f21070 */
[----:B--2---:R-:W-:-:S05]  /*29e0*/  SEL R63, R63, RZ, P3 ;  /* 0x000000ff3f3f7207 */ /* 0x004fca0001800000 */
[----:B------:R-:W-:Y:S01]  /*29f0*/  FADD R70, R70, R63 ;  /* 0x0000003f46467221 */ /* 0x000fe20000000000 */
[----:B------:R-:W-:-:S06]  /*2a00*/  IMAD.MOV.U32 R63, RZ, RZ, RZ ;  /* 0x000000ffff3f7224 */ /* 0x000fcc00078e00ff */
[----:B------:R0:W2:Y:S01]  /*2a10*/  @P2 LDG.E.EL R63, desc[UR6][R42.64] ;  /* 0x000000062a3f2981 */ /* 0x0000a2000c2e1900 */
[----:B------:R-:W-:-:S05]  /*2a20*/  SEL R65, R65, RZ, P3 ;  /* 0x000000ff41417207 */ /* 0x000fca0001800000 */
[----:B------:R-:W-:Y:S01]  /*2a30*/  FADD R72, R72, R65 ;  /* 0x0000004148487221 */ /* 0x000fe20000000000 */
[----:B------:R-:W-:Y:S01]  /*2a40*/  HFMA2.MMA R65, -RZ, RZ, 0, 0 ;  /* 0x00000000ff417435 */ /* 0x000fe200000001ff */
[----:B------:R-:W-:Y:S01]  /*2a50*/  SEL R67, R67, RZ, P3 ;  /* 0x000000ff43437207 */ /* 0x000fe20001800000 */
[----:B0-----:R-:W-:Y:S01]  /*2a60*/  IMAD.WIDE R42, R71, 0x4, R38 ;  /* 0x00000004472a7825 */ /* 0x001fe200078e0226 */
[----:B------:R-:W-:-:S03]  /*2a70*/  IADD3 R71, R34, R44, RZ ;  /* 0x0000002c22477210 */ /* 0x000fc60007ffe0ff */
[----:B------:R-:W-:Y:S01]  /*2a80*/  FADD R74, R74, R67 ;  /* 0x000000434a4a7221 */ /* 0x000fe20000000000 */
[----:B------:R-:W-:-:S03]  /*2a90*/  IMAD.MOV.U32 R67, RZ, RZ, RZ ;  /* 0x000000ffff437224 */ /* 0x000fc600078e00ff */
[----:B------:R0:W2:Y:S04]  /*2aa0*/  @P2 LDG.E.EL R65, desc[UR6][R40.64] ;  /* 0x0000000628412981 */ /* 0x0000a8000c2e1900 */
[----:B------:R1:W2:Y:S01]  /*2ab0*/  @P2 LDG.E.EL R67, desc[UR6][R42.64] ;  /* 0x000000062a432981 */ /* 0x0002a2000c2e1900 */
[----:B------:R-:W-:Y:S01]  /*2ac0*/  SEL R69, R69, RZ, P3 ;  /* 0x000000ff45457207 */ /* 0x000fe20001800000 */
[----:B0-----:R-:W-:-:S04]  /*2ad0*/  IMAD.WIDE R40, R71, 0x4, R38 ;  /* 0x0000000447287825 */ /* 0x001fc800078e0226 */
[----:B------:R-:W-:Y:S01]  /*2ae0*/  FADD R75, R75, R69 ;  /* 0x000000454b4b7221 */ /* 0x000fe20000000000 */
[----:B------:R-:W-:Y:S02]  /*2af0*/  MOV R69, RZ ;  /* 0x000000ff00457202 */ /* 0x000fe40000000f00 */
[----:B-1----:R-:W-:-:S04]  /*2b00*/  IADD3 R43, R11, R44, RZ ;  /* 0x0000002c0b2b7210 */ /* 0x002fc80007ffe0ff */
[----:B------:R0:W2:Y:S01]  /*2b10*/  @P2 LDG.E.EL R69, desc[UR6][R40.64] ;  /* 0x0000000628452981 */ /* 0x0000a2000c2e1900 */
[----:B------:R-:W-:Y:S02]  /*2b20*/  IMAD.MOV.U32 R71, RZ, RZ, RZ ;  /* 0x000000ffff477224 */ /* 0x000fe400078e00ff */
[----:B------:R-:W-:-:S04]  /*2b30*/  IMAD.WIDE R42, R43, 0x4, R38 ;  /* 0x000000042b2a7825 */ /* 0x000fc800078e0226 */
        /* <DEDUP_REMOVED lines=8> */
[----:B----4-:R-:W-:Y:S02]  /*2bc0*/  SEL R45, R45, RZ, P2 ;  /* 0x000000ff2d2d7207 */ /* 0x010fe40001000000 */
[----:B------:R-:W-:-:S03]  /*2bd0*/  SEL R52, R52, RZ, P2 ;  /* 0x000000ff34347207 */ /* 0x000fc60001000000 */
[----:B------:R-:W-:Y:S01]  /*2be0*/  FADD R25, R25, R45 ;  /* 0x0000002d19197221 */ /* 0x000fe20000000000 */
[----:B------:R-:W-:Y:S01]  /*2bf0*/  IADD3 R45, R13, 0x11, RZ ;  /* 0x000000110d2d7810 */ /* 0x000fe20007ffe0ff */
[----:B------:R-:W-:Y:S01]  /*2c00*/  FADD R23, R23, R52 ;  /* 0x0000003417177221 */ /* 0x000fe20000000000 */
[----:B------:R-:W-:-:S03]  /*2c10*/  MOV R52, RZ ;  /* 0x000000ff00347202 */ /* 0x000fc60000000f00 */
[----:B0-----:R-:W-:-:S04]  /*2c20*/  IMAD R41, R12, 0x121, R45 ;  /* 0x000001210c297824 */ /* 0x001fc800078e022d */
[----:B------:R-:W-:-:S05]  /*2c30*/  IMAD.WIDE R40, R41, 0x4, R38 ;  /* 0x0000000429287825 */ /* 0x000fca00078e0226 */
[----:B------:R0:W4:Y:S01]  /*2c40*/  @P1 LDG.E.EL R52, desc[UR6][R40.64] ;  /* 0x0000000628341981 */ /* 0x000122000c2e1900 */
[----:B-----5:R-:W-:Y:S02]  /*2c50*/  SEL R17, R17, RZ, P2 ;  /* 0x000000ff11117207 */ /* 0x020fe40001000000 */
[----:B------:R-:W-:-:S03]  /*2c60*/  IADD3 R43, R30, R45, RZ ;  /* 0x0000002d1e2b7210 */ /* 0x000fc60007ffe0ff */
[----:B------:R-:W-:Y:S01]  /*2c70*/  FADD R17, R77, R17 ;  /* 0x000000114d117221 */ /* 0x000fe20000000000 */
[----:B------:R-:W-:Y:S01]  /*2c80*/  IADD3 R77, R28, R45, RZ ;  /* 0x0000002d1c4d7210 */ /* 0x000fe20007ffe0ff */
[----:B------:R-:W-:Y:S01]  /*2c90*/  IMAD.WIDE R42, R43, 0x4, R38 ;  /* 0x000000042b2a7825 */ /* 0x000fe200078e0226 */
[----:B------:R-:W-:-:S03]  /*2ca0*/  SEL R54, R54, RZ, P2 ;  /* 0x000000ff36367207 */ /* 0x000fc60001000000 */
[----:B0-----:R-:W-:Y:S01]  /*2cb0*/  IMAD.WIDE R40, R77, 0x4, R38 ;  /* 0x000000044d287825 */ /* 0x001fe200078e0226 */
[----:B------:R-:W-:-:S03]  /*2cc0*/  IADD3 R77, R5, R45, RZ ;  /* 0x0000002d054d7210 */ /* 0x000fc60007ffe0ff */
[----:B------:R-:W-:Y:S01]  /*2cd0*/  FADD R53, R53, R54 ;  /* 0x0000003635357221 */ /* 0x000fe20000000000 */
[----:B---3--:R-:W-:Y:S01]  /*2ce0*/  SEL R56, R56, RZ, P2 ;  /* 0x000000ff38387207 */ /* 0x008fe20001000000 */
[----:B------:R-:W-:-:S04]  /*2cf0*/  IMAD.MOV.U32 R54, RZ, RZ, RZ ;  /* 0x000000ffff367224 */ /* 0x000fc800078e00ff */
[----:B------:R-:W-:Y:S01]  /*2d00*/  FADD R55, R55, R56 ;  /* 0x0000003837377221 */ /* 0x000fe20000000000 */
[----:B------:R-:W-:Y:S01]  /*2d10*/  HFMA2.MMA R56, -RZ, RZ, 0, 0 ;  /* 0x00000000ff387435 */ /* 0x000fe200000001ff */
[----:B------:R0:W3:Y:S01]  /*2d20*/  @P1 LDG.E.EL R54, desc[UR6][R42.64] ;  /* 0x000000062a361981 */ /* 0x0000e2000c2e1900 */
[----:B------:R-:W-:-:S08]  /*2d30*/  SEL R58, R58, RZ, P2 ;  /* 0x000000ff3a3a7207 */ /* 0x000fd00001000000 */
[----:B------:R1:W5:Y:S01]  /*2d40*/  @P1 LDG.E.EL R56, desc[UR6][R40.64] ;  /* 0x0000000628381981 */ /* 0x000362000c2e1900 */
[----:B0-----:R-:W-:Y:S01]  /*2d50*/  IMAD.WIDE R42, R77, 0x4, R38 ;  /* 0x000000044d2a7825 */ /* 0x001fe200078e0226 */
[----:B------:R-:W-:-:S03]  /*2d60*/  IADD3 R77, R22, R45, RZ ;  /* 0x0000002d164d7210 */ /* 0x000fc60007ffe0ff */
[----:B------:R-:W-:Y:S01]  /*2d70*/  FADD R57, R57, R58 ;  /* 0x0000003a39397221 */ /* 0x000fe20000000000 */
[----:B------:R-:W-:Y:S02]  /*2d80*/  IMAD.MOV.U32 R58, RZ, RZ, RZ ;  /* 0x000000ffff3a7224 */ /* 0x000fe400078e00ff */
[----:B-1----:R-:W-:Y:S01]  /*2d90*/  IMAD.WIDE R40, R77, 0x4, R38 ;  /* 0x000000044d287825 */ /* 0x002fe200078e0226 */
[----:B------:R-:W-:-:S03]  /*2da0*/  SEL R59, R59, RZ, P2 ;  /* 0x000000ff3b3b7207 */ /* 0x000fc60001000000 */
[----:B------:R0:W3:Y:S01]  /*2db0*/  @P1 LDG.E.EL R58, desc[UR6][R42.64] ;  /* 0x000000062a3a1981 */ /* 0x0000e2000c2e1900 */
[----:B------:R-:W-:Y:S01]  /*2dc0*/  IADD3 R77, R10, R45, RZ ;  /* 0x0000002d0a4d7210 */ /* 0x000fe20007ffe0ff */
[----:B------:R-:W-:Y:S01]  /*2dd0*/  FADD R59, R60, R59 ;  /* 0x0000003b3c3b7221 */ /* 0x000fe20000000000 */
[----:B------:R-:W-:Y:S02]  /*2de0*/  MOV R60, RZ ;  /* 0x000000ff003c7202 */ /* 0x000fe40000000f00 */
[----:B------:R-:W-:Y:S01]  /*2df0*/  SEL R61, R61, RZ, P2 ;  /* 0x000000ff3d3d7207 */ /* 0x000fe20001000000 */
[----:B0-----:R-:W-:Y:S01]  /*2e00*/  IMAD.WIDE R42, R77, 0x4, R38 ;  /* 0x000000044d2a7825 */ /* 0x001fe200078e0226 */
[----:B------:R-:W-:-:S03]  /*2e10*/  IADD3 R77, R26, R45, RZ ;  /* 0x0000002d1a4d7210 */ /* 0x000fc60007ffe0ff */
[----:B------:R-:W-:Y:S01]  /*2e20*/  FADD R61, R62, R61 ;  /* 0x0000003d3e3d7221 */ /* 0x000fe20000000000 */
[----:B------:R0:W3:Y:S01]  /*2e30*/  @P1 LDG.E.EL R60, desc[UR6][R40.64] ;  /* 0x00000006283c1981 */ /* 0x0000e2000c2e1900 */
[----:B------:R-:W-:-:S06]  /*2e40*/  IMAD.MOV.U32 R62, RZ, RZ, RZ ;  /* 0x000000ffff3e7224 */ /* 0x000fcc00078e00ff */
[----:B------:R1:W3:Y:S01]  /*2e50*/  @P1 LDG.E.EL R62, desc[UR6][R42.64] ;  /* 0x000000062a3e1981 */ /* 0x0002e2000c2e1900 */
[----:B0-----:R-:W-:Y:S01]  /*2e60*/  IMAD.WIDE R40, R77, 0x4, R38 ;  /* 0x000000044d287825 */ /* 0x001fe200078e0226 */
[----:B------:R-:W-:-:S05]  /*2e70*/  IADD3 R77, R24, R45, RZ ;  /* 0x0000002d184d7210 */ /* 0x000fca0007ffe0ff */
[----:B-1----:R-:W-:Y:S01]  /*2e80*/  IMAD.WIDE R42, R77, 0x4, R38 ;  /* 0x000000044d2a7825 */ /* 0x002fe200078e0226 */
[----:B------:R-:W-:Y:S02]  /*2e90*/  IADD3 R77, R2, R45, RZ ;  /* 0x0000002d024d7210 */ /* 0x000fe40007ffe0ff */
[----:B------:R-:W-:-:S05]  /*2ea0*/  SEL R76, R76, RZ, P2 ;  /* 0x000000ff4c4c7207 */ /* 0x000fca0001000000 */
[----:B------:R-:W-:Y:S01]  /*2eb0*/  FADD R21, R21, R76 ;  /* 0x0000004c15157221 */ /* 0x000fe20000000000 */
[----:B------:R-:W-:Y:S02]  /*2ec0*/  MOV R76, RZ ;  /* 0x000000ff004c7202 */ /* 0x000fe40000000f00 */
[----:B------:R-:W-:Y:S02]  /*2ed0*/  ISETP.LT.U32.AND P0, PT, R15, 0x131, !P0 ;  /* 0x000001310f00780c */ /* 0x000fe40004701070 */
[----:B--2---:R-:W-:-:S05]  /*2ee0*/  SEL R63, R63, RZ, P2 ;  /* 0x000000ff3f3f7207 */ /* 0x004fca0001000000 */
[----:B------:R-:W-:Y:S01]  /*2ef0*/  FADD R63, R64, R63 ;  /* 0x0000003f403f7221 */ /* 0x000fe20000000000 */
[----:B------:R-:W-:-:S10]  /*2f00*/  HFMA2.MMA R64, -RZ, RZ, 0, 0 ;  /* 0x00000000ff407435 */ /* 0x000fd400000001ff */
[----:B------:R0:W2:Y:S01]  /*2f10*/  @P1 LDG.E.EL R64, desc[UR6][R40.64] ;  /* 0x0000000628401981 */ /* 0x0000a2000c2e1900 */
[----:B------:R-:W-:Y:S02]  /*2f20*/  SEL R65, R65, RZ, P2 ;  /* 0x000000ff41417207 */ /* 0x000fe40001000000 */
[----:B------:R-:W-:-:S03]  /*2f30*/  SEL R67, R67, RZ, P2 ;  /* 0x000000ff43437207 */ /* 0x000fc60001000000 */
[----:B------:R-:W-:Y:S01]  /*2f40*/  FADD R65, R66, R65 ;  /* 0x0000004142417221 */ /* 0x000fe20000000000 */
[----:B------:R-:W-:Y:S02]  /*2f50*/  IMAD.MOV.U32 R66, RZ, RZ, RZ ;  /* 0x000000ffff427224 */ /* 0x000fe400078e00ff */
[----:B0-----:R-:W-:Y:S01]  /*2f60*/  IMAD.WIDE R40, R77, 0x4, R38 ;  /* 0x000000044d287825 */ /* 0x001fe200078e0226 */
[----:B------:R-:W-:-:S03]  /*2f70*/  IADD3 R77, R16, R45, RZ ;  /* 0x0000002d104d7210 */ /* 0x000fc60007ffe0ff */
[----:B------:R-:W-:Y:S01]  /*2f80*/  FADD R67, R68, R67 ;  /* 0x0000004344437221 */ /* 0x000fe20000000000 */
[----:B------:R-:W-:Y:S01]  /*2f90*/  MOV R68, RZ ;  /* 0x000000ff00447202 */ /* 0x000fe20000000f00 */
[----:B------:R0:W2:Y:S05]  /*2fa0*/  @P1 LDG.E.EL R66, desc[UR6][R42.64] ;  /* 0x000000062a421981 */ /* 0x0000aa000c2e1900 */
[----:B------:R1:W2:Y:S01]  /*2fb0*/  @P1 LDG.E.EL R68, desc[UR6][R40.64] ;  /* 0x0000000628441981 */ /* 0x0002a2000c2e1900 */
[----:B------:R-:W-:Y:S01]  /*2fc0*/  SEL R69, R69, RZ, P2 ;  /* 0x000000ff45457207 */ /* 0x000fe20001000000 */
[----:B0-----:R-:W-:Y:S01]  /*2fd0*/  IMAD.WIDE R42, R77, 0x4, R38 ;  /* 0x000000044d2a7825 */ /* 0x001fe200078e0226 */
[----:B------:R-:W-:-:S03]  /*2fe0*/  IADD3 R77, R20, R45, RZ ;  /* 0x0000002d144d7210 */ /* 0x000fc60007ffe0ff */
[----:B------:R-:W-:Y:S01]  /*2ff0*/  FADD R69, R70, R69 ;  /* 0x0000004546457221 */ /* 0x000fe20000000000 */
[----:B------:R-:W-:Y:S02]  /*3000*/  IMAD.MOV.U32 R70, RZ, RZ, RZ ;  /* 0x000000ffff467224 */ /* 0x000fe400078e00ff */
[----:B-1----:R-:W-:Y:S01]  /*3010*/  IMAD.WIDE R40, R77, 0x4, R38 ;  /* 0x000000044d287825 */ /* 0x002fe200078e0226 */
[----:B------:R-:W-:-:S03]  /*3020*/  IADD3 R77, R18, R45, RZ ;  /* 0x0000002d124d7210 */ /* 0x000fc60007ffe0ff */
[----:B------:R0:W2:Y:S01]  /*3030*/  @P1 LDG.E.EL R70, desc[UR6][R42.64] ;  /* 0x000000062a461981 */ /* 0x0000a2000c2e1900 */
[----:B------:R-:W-:-:S05]  /*3040*/  SEL R71, R71, RZ, P2 ;  /* 0x000000ff47477207 */ /* 0x000fca0001000000 */
[----:B------:R-:W-:Y:S01]  /*3050*/  FADD R71, R72, R71 ;  /* 0x0000004748477221 */ /* 0x000fe20000000000 */
[----:B------:R-:W-:Y:S01]  /*3060*/  HFMA2.MMA R72, -RZ, RZ, 0, 0 ;  /* 0x00000000ff487435 */ /* 0x000fe200000001ff */
[----:B0-----:R-:W-:Y:S01]  /*3070*/  IMAD.WIDE R42, R77, 0x4, R38 ;  /* 0x000000044d2a7825 */ /* 0x001fe200078e0226 */
[----:B------:R-:W-:Y:S02]  /*3080*/  IADD3 R77, R34, R45, RZ ;  /* 0x0000002d224d7210 */ /* 0x000fe40007ffe0ff */
[----:B------:R-:W-:-:S06]  /*3090*/  SEL R73, R73, RZ, P2 ;  /* 0x000000ff49497207 */ /* 0x000fcc0001000000 */
[----:B------:R0:W2:Y:S01]  /*30a0*/  @P1 LDG.E.EL R72, desc[UR6][R40.64] ;  /* 0x0000000628481981 */ /* 0x0000a2000c2e1900 */
[----:B------:R-:W-:Y:S01]  /*30b0*/  FADD R73, R74, R73 ;  /* 0x000000494a497221 */ /* 0x000fe20000000000 */
[----:B------:R-:W-:Y:S01]  /*30c0*/  SEL R44, R44, RZ, P2 ;  /* 0x000000ff2c2c7207 */ /* 0x000fe20001000000 */
[----:B0-----:R-:W-:-:S04]  /*30d0*/  IMAD.WIDE R40, R77, 0x4, R38 ;  /* 0x000000044d287825 */ /* 0x001fc800078e0226 */
[----:B------:R-:W-:Y:S01]  /*30e0*/  FADD R75, R75, R44 ;  /* 0x0000002c4b4b7221 */ /* 0x000fe20000000000 */
[----:B------:R-:W-:Y:S01]  /*30f0*/  IADD3 R44, R8, R45, RZ ;  /* 0x0000002d082c7210 */ /* 0x000fe20007ffe0ff */
[----:B------:R-:W-:Y:S01]  /*3100*/  IMAD.MOV.U32 R74, RZ, RZ, RZ ;  /* 0x000000ffff4a7224 */ /* 0x000fe200078e00ff */
[----:B------:R0:W2:Y:S01]  /*3110*/  @P1 LDG.E.EL R76, desc[UR6][R40.64] ;  /* 0x00000006284c1981 */ /* 0x0000a2000c2e1900 */
[----:B------:R-:W-:-:S04]  /*3120*/  IMAD.MOV.U32 R77, RZ, RZ, RZ ;  /* 0x000000ffff4d7224 */ /* 0x000fc800078e00ff */
[----:B------:R1:W2:Y:S01]  /*3130*/  @P1 LDG.E.EL R74, desc[UR6][R42.64] ;  /* 0x000000062a4a1981 */ /* 0x0002a2000c2e1900 */
[----:B0-----:R-:W-:-:S05]  /*3140*/  IMAD.WIDE R40, R44, 0x4, R38 ;  /* 0x000000042c287825 */ /* 0x001fca00078e0226 */
[----:B------:R0:W2:Y:S01]  /*3150*/  @P1 LDG.E.EL R77, desc[UR6][R40.64] ;  /* 0x00000006284d1981 */ /* 0x0000a2000c2e1900 */
[----:B-1----:R-:W-:Y:S02]  /*3160*/  IADD3 R43, R11, R45, RZ ;  /* 0x0000002d0b2b7210 */ /* 0x002fe40007ffe0ff */
[----:B------:R-:W-:Y:S01]  /*3170*/  IADD3 R45, R32, R45, RZ ;  /* 0x0000002d202d7210 */ /* 0x000fe20007ffe0ff */
[----:B0-----:R-:W-:Y:S02]  /*3180*/  HFMA2.MMA R40, -RZ, RZ, 0, 0 ;  /* 0x00000000ff287435 */ /* 0x001fe400000001ff */
[----:B------:R-:W-:Y:S01]  /*3190*/  IMAD.WIDE R42, R43, 0x4, R38 ;  /* 0x000000042b2a7825 */ /* 0x000fe200078e0226 */
[----:B------:R-:W-:-:S03]  /*31a0*/  IADD3 R41, R13, 0x12, RZ ;  /* 0x000000120d297810 */ /* 0x000fc60007ffe0ff */
[----:B------:R-:W-:-:S04]  /*31b0*/  IMAD.WIDE R44, R45, 0x4, R38 ;  /* 0x000000042d2c7825 */ /* 0x000fc800078e0226 */
[----:B------:R0:W2:Y:S01]  /*31c0*/  @P1 LDG.E.EL R40, desc[UR6][R42.64] ;  /* 0x000000062a281981 */ /* 0x0000a2000c2e1900 */
[----:B------:R-:W-:Y:S02]  /*31d0*/  IMAD R12, R12, 0x121, R41 ;  /* 0x000001210c0c7824 */ /* 0x000fe400078e0229 */
[----:B0-----:R-:W-:-:S06]  /*31e0*/  IMAD.MOV.U32 R42, RZ, RZ, RZ ;  /* 0x000000ffff2a7224 */ /* 0x001fcc00078e00ff */
[----:B------:R4:W2:Y:S01]  /*31f0*/  @P1 LDG.E.EL R42, desc[UR6][R44.64] ;  /* 0x000000062c2a1981 */ /* 0x0008a2000c2e1900 */
[----:B------:R-:W-:Y:S02]  /*3200*/  IADD3 R30, R30, R41, RZ ;  /* 0x000000291e1e7210 */ /* 0x000fe40007ffe0ff */
[----:B----4-:R-:W-:Y:S02]  /*3210*/  SEL R44, R52, RZ, P1 ;  /* 0x000000ff342c7207 */ /* 0x010fe40000800000 */
[----:B------:R-:W-:Y:S02]  /*3220*/  IADD3 R45, R2, R41, RZ ;  /* 0x00000029022d7210 */ /* 0x000fe40007ffe0ff */
[----:B------:R-:W-:Y:S01]  /*3230*/  IADD3 R2, R16, R41, RZ ;  /* 0x0000002910027210 */ /* 0x000fe20007ffe0ff */
[----:B------:R-:W-:Y:S01]  /*3240*/  FADD R44, R17, R44 ;  /* 0x0000002c112c7221 */ /* 0x000fe20000000000 */
[----:B------:R-:W-:Y:S01]  /*3250*/  IMAD.WIDE R16, R12, 0x4, R38 ;  /* 0x000000040c107825 */ /* 0x000fe200078e0226 */
[----:B------:R-:W-:Y:S01]  /*3260*/  HFMA2.MMA R12, -RZ, RZ, 0, 0 ;  /* 0x00000000ff0c7435 */ /* 0x000fe200000001ff */
[----:B------:R-:W-:-:S02]  /*3270*/  IADD3 R15, R28, R41, RZ ;  /* 0x000000291c0f7210 */ /* 0x000fc40007ffe0ff */
[----:B------:R-:W-:Y:S01]  /*3280*/  IADD3 R43, R22, R41, RZ ;  /* 0x00000029162b7210 */ /* 0x000fe20007ffe0ff */
[--C-:B------:R-:W-:Y:S01]  /*3290*/  IMAD.IADD R5, R5, 0x1, R41.reuse ;  /* 0x0000000105057824 */ /* 0x100fe200078e0229 */
[----:B------:R-:W-:Y:S01]  /*32a0*/  IADD3 R22, R10, R41, RZ ;  /* 0x000000290a167210 */ /* 0x000fe20007ffe0ff */
[--C-:B------:R-:W-:Y:S01]  /*32b0*/  IMAD.IADD R24, R24, 0x1, R41.reuse ;  /* 0x0000000118187824 */ /* 0x100fe200078e0229 */
[----:B------:R-:W-:Y:S01]  /*32c0*/  IADD3 R26, R26, R41, RZ ;  /* 0x000000291a1a7210 */ /* 0x000fe20007ffe0ff */
[----:B------:R-:W-:Y:S01]  /*32d0*/  IMAD.IADD R18, R18, 0x1, R41 ;  /* 0x0000000112127824 */ /* 0x000fe200078e0229 */
[----:B------:R-:W-:Y:S02]  /*32e0*/  IADD3 R20, R20, R41, RZ ;  /* 0x0000002914147210 */ /* 0x000fe40007ffe0ff */
[----:B------:R-:W-:Y:S02]  /*32f0*/  IADD3 R34, R34, R41, RZ ;  /* 0x0000002922227210 */ /* 0x000fe40007ffe0ff */
[----:B------:R-:W-:-:S02]  /*3300*/  IADD3 R8, R8, R41, RZ ;  /* 0x0000002908087210 */ /* 0x000fc40007ffe0ff */
[----:B------:R-:W-:Y:S01]  /*3310*/  IADD3 R28, R11, R41, RZ ;  /* 0x000000290b1c7210 */ /* 0x000fe20007ffe0ff */
[----:B------:R-:W-:Y:S01]  /*3320*/  IMAD.IADD R41, R32, 0x1, R41 ;  /* 0x0000000120297824 */ /* 0x000fe200078e0229 */
[----:B------:R-:W-:Y:S01]  /*3330*/  MOV R32, RZ ;  /* 0x000000ff00207202 */ /* 0x000fe20000000f00 */
[----:B------:R-:W-:Y:S01]  /*3340*/  IMAD.WIDE R10, R30, 0x4, R38 ;  /* 0x000000041e0a7825 */ /* 0x000fe200078e0226 */
[----:B------:R-:W-:-:S04]  /*3350*/  MOV R30, RZ ;  /* 0x000000ff001e7202 */ /* 0x000fc80000000f00 */
[----:B------:R0:W4:Y:S04]  /*3360*/  @P0 LDG.E.EL R12, desc[UR6][R10.64] ;  /* 0x000000060a0c0981 */ /* 0x000128000c2e1900 */
[----:B------:R1:W2:Y:S01]  /*3370*/  @P0 LDG.E.EL R32, desc[UR6][R16.64] ;  /* 0x0000000610200981 */ /* 0x0002a2000c2e1900 */
[----:B0-----:R-:W-:-:S04]  /*3380*/  IMAD.WIDE R10, R15, 0x4, R38 ;  /* 0x000000040f0a7825 */ /* 0x001fc800078e0226 */
[----:B------:R-:W-:Y:S01]  /*3390*/  IMAD.MOV.U32 R15, RZ, RZ, RZ ;  /* 0x000000ffff0f7224 */ /* 0x000fe200078e00ff */
[----:B------:R0:W5:Y:S01]  /*33a0*/  @P0 LDG.E.EL R30, desc[UR6][R10.64] ;  /* 0x000000060a1e0981 */ /* 0x000162000c2e1900 */
[----:B-1----:R-:W-:Y:S01]  /*33b0*/  IMAD.WIDE R16, R5, 0x4, R38 ;  /* 0x0000000405107825 */ /* 0x002fe200078e0226 */
[----:B------:R-:W-:-:S04]  /*33c0*/  HFMA2.MMA R5, -RZ, RZ, 0, 0 ;  /* 0x00000000ff057435 */ /* 0x000fc800000001ff */
[----:B------:R1:W5:Y:S01]  /*33d0*/  @P0 LDG.E.EL R15, desc[UR6][R16.64] ;  /* 0x00000006100f0981 */ /* 0x000362000c2e1900 */
[----:B0-----:R-:W-:-:S04]  /*33e0*/  IMAD.WIDE R10, R22, 0x4, R38 ;  /* 0x00000004160a7825 */ /* 0x001fc800078e0226 */
[----:B-1----:R-:W-:Y:S01]  /*33f0*/  IMAD.WIDE R16, R43, 0x4, R38 ;  /* 0x000000042b107825 */ /* 0x002fe200078e0226 */
[----:B------:R-:W-:Y:S01]  /*3400*/  MOV R43, RZ ;  /* 0x000000ff002b7202 */ /* 0x000fe20000000f00 */
[----:B------:R-:W-:-:S03]  /*3410*/  HFMA2.MMA R22, -RZ, RZ, 0, 0 ;  /* 0x00000000ff167435 */ /* 0x000fc600000001ff */
[----:B------:R0:W5:Y:S04]  /*3420*/  @P0 LDG.E.EL R5, desc[UR6][R16.64] ;  /* 0x0000000610050981 */ /* 0x000168000c2e1900 */
[----:B------:R1:W5:Y:S01]  /*3430*/  @P0 LDG.E.EL R43, desc[UR6][R10.64] ;  /* 0x000000060a2b0981 */ /* 0x000362000c2e1900 */
[----:B0-----:R-:W-:-:S04]  /*3440*/  IMAD.WIDE R16, R24, 0x4, R38 ;  /* 0x0000000418107825 */ /* 0x001fc800078e0226 */
[----:B-1----:R-:W-:-:S04]  /*3450*/  IMAD.WIDE R10, R26, 0x4, R38 ;  /* 0x000000041a0a7825 */ /* 0x002fc800078e0226 */
[----:B------:R-:W-:Y:S01]  /*3460*/  IMAD.MOV.U32 R26, RZ, RZ, RZ ;  /* 0x000000ffff1a7224 */ /* 0x000fe200078e00ff */
[----:B------:R-:W5:Y:S05]  /*3470*/  @P0 LDG.E.EL R22, desc[UR6][R10.64] ;  /* 0x000000060a160981 */ /* 0x000f6a000c2e1900 */
[----:B------:R0:W5:Y:S01]  /*3480*/  @P0 LDG.E.EL R26, desc[UR6][R16.64] ;  /* 0x00000006101a0981 */ /* 0x000162000c2e1900 */
[----:B------:R-:W-:Y:S01]  /*3490*/  MOV R24, RZ ;  /* 0x000000ff00187202 */ /* 0x000fe20000000f00 */
[----:B0-----:R-:W-:Y:S01]  /*34a0*/  IMAD.WIDE R16, R45, 0x4, R38 ;  /* 0x000000042d107825 */ /* 0x001fe200078e0226 */
[----:B------:R-:W-:-:S03]  /*34b0*/  HFMA2.MMA R45, -RZ, RZ, 0, 0 ;  /* 0x00000000ff2d7435 */ /* 0x000fc600000001ff */
[----:B------:R-:W-:Y:S01]  /*34c0*/  IMAD.WIDE R10, R2, 0x4, R38 ;  /* 0x00000004020a7825 */ /* 0x000fe200078e0226 */
[----:B------:R0:W5:Y:S01]  /*34d0*/  @P0 LDG.E.EL R24, desc[UR6][R16.64] ;  /* 0x0000000610180981 */ /* 0x000162000c2e1900 */
[----:B------:R-:W-:-:S05]  /*34e0*/  MOV R2, RZ ;  /* 0x000000ff00027202 */ /* 0x000fca0000000f00 */
[----:B------:R1:W5:Y:S01]  /*34f0*/  @P0 LDG.E.EL R45, desc[UR6][R10.64] ;  /* 0x000000060a2d0981 */ /* 0x000362000c2e1900 */
[----:B0-----:R-:W-:-:S04]  /*3500*/  IMAD.WIDE R16, R18, 0x4, R38 ;  /* 0x0000000412107825 */ /* 0x001fc800078e0226 */
[----:B-1----:R-:W-:-:S04]  /*3510*/  IMAD.WIDE R10, R20, 0x4, R38 ;  /* 0x00000004140a7825 */ /* 0x002fc800078e0226 */
[----:B------:R-:W-:Y:S01]  /*3520*/  IMAD.MOV.U32 R20, RZ, RZ, RZ ;  /* 0x000000ffff147224 */ /* 0x000fe200078e00ff */
[----:B------:R-:W-:Y:S01]  /*3530*/  HFMA2.MMA R18, -RZ, RZ, 0, 0 ;  /* 0x00000000ff127435 */ /* 0x000fe200000001ff */
[----:B------:R0:W5:Y:S04]  /*3540*/  @P0 LDG.E.EL R2, desc[UR6][R10.64] ;  /* 0x000000060a020981 */ /* 0x000168000c2e1900 */
[----:B------:R1:W5:Y:S01]  /*3550*/  @P0 LDG.E.EL R20, desc[UR6][R16.64] ;  /* 0x0000000610140981 */ /* 0x000362000c2e1900 */
[----:B0-----:R-:W-:-:S04]  /*3560*/  IMAD.WIDE R10, R8, 0x4, R38 ;  /* 0x00000004080a7825 */ /* 0x001fc800078e0226 */
[----:B-1----:R-:W-:Y:S01]  /*3570*/  IMAD.WIDE R16, R34, 0x4, R38 ;  /* 0x0000000422107825 */ /* 0x002fe200078e0226 */
[----:B------:R-:W-:Y:S01]  /*3580*/  MOV R34, RZ ;  /* 0x000000ff00227202 */ /* 0x000fe20000000f00 */
[----:B------:R-:W-:-:S03]  /*3590*/  HFMA2.MMA R8, -RZ, RZ, 0, 0 ;  /* 0x00000000ff087435 */ /* 0x000fc600000001ff */
[----:B------:R-:W5:Y:S04]  /*35a0*/  @P0 LDG.E.EL R18, desc[UR6][R16.64] ;  /* 0x0000000610120981 */ /* 0x000f68000c2e1900 */
[----:B------:R0:W5:Y:S02]  /*35b0*/  @P0 LDG.E.EL R34, desc[UR6][R10.64] ;  /* 0x000000060a220981 */ /* 0x000164000c2e1900 */
[----:B0-----:R-:W-:-:S04]  /*35c0*/  IMAD.WIDE R10, R28, 0x4, R38 ;  /* 0x000000041c0a7825 */ /* 0x001fc800078e0226 */
[----:B------:R-:W-:Y:S01]  /*35d0*/  IMAD.MOV.U32 R28, RZ, RZ, RZ ;  /* 0x000000ffff1c7224 */ /* 0x000fe200078e00ff */
[----:B------:R0:W5:Y:S01]  /*35e0*/  @P0 LDG.E.EL R8, desc[UR6][R10.64] ;  /* 0x000000060a080981 */ /* 0x000162000c2e1900 */
[----:B------:R-:W-:-:S05]  /*35f0*/  IMAD.WIDE R38, R41, 0x4, R38 ;  /* 0x0000000429267825 */ /* 0x000fca00078e0226 */
[----:B------:R1:W5:Y:S01]  /*3600*/  @P0 LDG.E.EL R28, desc[UR6][R38.64] ;  /* 0x00000006261c0981 */ /* 0x000362000c2e1900 */
[C---:B------:R-:W-:Y:S02]  /*3610*/  ISETP.GT.AND P2, PT, R13.reuse, 0x10f, PT ;  /* 0x0000010f0d00780c */ /* 0x040fe40003f44270 */
[----:B------:R-:W-:Y:S02]  /*3620*/  ISETP.GE.AND P5, PT, R13, 0x110, PT ;  /* 0x000001100d00780c */ /* 0x000fe40003fa6270 */
[----:B------:R-:W-:Y:S02]  /*3630*/  SHF.L.U32 R13, R7, 0x2, RZ ;  /* 0x00000002070d7819 */ /* 0x000fe400000006ff */
[----:B------:R-:W-:Y:S02]  /*3640*/  ISETP.GT.AND P3, PT, R51, 0xf, PT ;  /* 0x0000000f3300780c */ /* 0x000fe40003f64270 */
[----:B------:R-:W-:Y:S02]  /*3650*/  LOP3.LUT R16, R13, 0xfc, RZ, 0xc0, !PT ;  /* 0x000000fc0d107812 */ /* 0x000fe400078ec0ff */
[----:B------:R-:W-:-:S02]  /*3660*/  ISETP.GE.AND P4, PT, R51, 0x10, PT ;  /* 0x000000103300780c */ /* 0x000fc40003f86270 */
[----:B------:R-:W-:Y:S02]  /*3670*/  IADD3 R17, R51, 0x2, RZ ;  /* 0x0000000233117810 */ /* 0x000fe40007ffe0ff */
[----:B0-----:R-:W-:Y:S02]  /*3680*/  IADD3 R10, R6, 0x2, RZ ;  /* 0x00000002060a7810 */ /* 0x001fe40007ffe0ff */
[----:B------:R-:W-:Y:S02]  /*3690*/  PRMT R9, R16, 0x6540, R9 ;  /* 0x0000654010097816 */ /* 0x000fe40000000009 */
[----:B------:R-:W-:Y:S02]  /*36a0*/  SEL R17, R17, RZ, !P4 ;  /* 0x000000ff11117207 */ /* 0x000fe40006000000 */
[----:B------:R-:W-:Y:S02]  /*36b0*/  IADD3 R16, R6, R51, RZ ;  /* 0x0000003306107210 */ /* 0x000fe40007ffe0ff */
[----:B------:R-:W-:-:S02]  /*36c0*/  SEL R13, R10, RZ, !P5 ;  /* 0x000000ff0a0d7207 */ /* 0x000fc40006800000 */
[----:B------:R-:W-:Y:S01]  /*36d0*/  SEL R10, RZ, 0x12, !P2 ;  /* 0x00000012ff0a7807 */ /* 0x000fe20005000000 */
[----:B------:R-:W0:Y:S01]  /*36e0*/  S2UR UR5, SR_CgaCtaId ;  /* 0x00000000000579c3 */ /* 0x000e220000008800 */
[----:B------:R-:W-:Y:S01]  /*36f0*/  IADD3 R11, R17, 0x12, RZ ;  /* 0x00000012110b7810 */ /* 0x000fe20007ffe0ff */
[----:B------:R-:W-:Y:S01]  /*3700*/  @!P3 IMAD.MOV R11, RZ, RZ, R17 ;  /* 0x000000ffff0bb224 */ /* 0x000fe200078e0211 */
[----:B------:R-:W-:Y:S01]  /*3710*/  IADD3 R10, R10, R13, RZ ;  /* 0x0000000d0a0a7210 */ /* 0x000fe20007ffe0ff */
[----:B------:R-:W-:-:S05]  /*3720*/  IMAD R16, R6, R51, -R16 ;  /* 0x0000003306107224 */ /* 0x000fca00078e0a10 */
[----:B------:R-:W-:Y:S01]  /*3730*/  IADD3 R16, R10, R16, R11 ;  /* 0x000000100a107210 */ /* 0x000fe20007ffe00b */
[----:B-1----:R-:W-:-:S04]  /*3740*/  IMAD.HI R38, R9, 0x2aaaaaab, RZ ;  /* 0x2aaaaaab09267827 */ /* 0x002fc800078e02ff */
[----:B------:R-:W-:Y:S02]  /*3750*/  VIADD R16, R16, 0x1 ;  /* 0x0000000110107836 */ /* 0x000fe40000000000 */
[-C--:B------:R-:W-:Y:S02]  /*3760*/  IMAD R6, R6, R11.reuse, RZ ;  /* 0x0000000b06067224 */ /* 0x080fe400078e02ff */
[----:B------:R-:W-:Y:S01]  /*3770*/  IMAD R16, R10, R11, R16 ;  /* 0x0000000b0a107224 */ /* 0x000fe200078e0210 */
[----:B------:R-:W-:Y:S01]  /*3780*/  SHF.R.U32.HI R11, RZ, 0x1f, R38 ;  /* 0x0000001fff0b7819 */ /* 0x000fe20000011626 */
[----:B------:R-:W-:Y:S01]  /*3790*/  IMAD R51, R51, R10, R6 ;  /* 0x0000000a33337224 */ /* 0x000fe200078e0206 */
[--C-:B------:R-:W-:Y:S02]  /*37a0*/  SHF.R.U32.HI R13, RZ, 0x6, R7.reuse ;  /* 0x00000006ff0d7819 */ /* 0x100fe40000011607 */
[----:B------:R-:W-:Y:S01]  /*37b0*/  LEA.HI.SX32 R38, R38, R11, 0x19 ;  /* 0x0000000b26267211 */ /* 0x000fe200078fcaff */
[----:B------:R-:W-:Y:S01]  /*37c0*/  UMOV UR4, 0x400 ;  /* 0x0000040000047882 */ /* 0x000fe20000000000 */
[----:B------:R-:W-:-:S02]  /*37d0*/  SHF.R.U32.HI R11, RZ, 0x4, R7 ;  /* 0x00000004ff0b7819 */ /* 0x000fc40000011607 */
[----:B------:R-:W-:Y:S01]  /*37e0*/  SHF.L.U32 R6, R7, 0x8, RZ ;  /* 0x0000000807067819 */ /* 0x000fe200000006ff */
[----:B0-----:R-:W-:Y:S01]  /*37f0*/  UPRMT UR4, UR5, 0x654, UR4 ;  /* 0x0000065405047896 */ /* 0x001fe20008000004 */
[----:B------:R-:W-:Y:S02]  /*3800*/  SGXT.U32 R13, R13, 0x2 ;  /* 0x000000020d0d781a */ /* 0x000fe40000000000 */
[----:B------:R-:W-:Y:S02]  /*3810*/  SGXT.U32 R11, R11, 0x4 ;  /* 0x000000040b0b781a */ /* 0x000fe40000000000 */
[----:B------:R-:W-:Y:S02]  /*3820*/  LOP3.LUT R6, R6, 0xf00, RZ, 0xc0, !PT ;  /* 0x00000f0006067812 */ /* 0x000fe400078ec0ff */
[----:B------:R-:W-:Y:S02]  /*3830*/  LOP3.LUT R13, R4, R13, RZ, 0xfc, !PT ;  /* 0x0000000d040d7212 */ /* 0x000fe400078efcff */
[----:B------:R-:W-:-:S02]  /*3840*/  LOP3.LUT R4, R6, R11, RZ, 0xfc, !PT ;  /* 0x0000000b06047212 */ /* 0x000fc400078efcff */
[----:B------:R-:W-:Y:S02]  /*3850*/  LEA.HI R11, R6, UR4, RZ, 0x1c ;  /* 0x00000004060b7c11 */ /* 0x000fe4000f8fe0ff */
[----:B------:R-:W-:-:S04]  /*3860*/  LOP3.LUT R6, R13, 0x4, RZ, 0xfc, !PT ;  /* 0x000000040d067812 */ /* 0x000fc800078efcff */
[----:B------:R-:W-:Y:S02]  /*3870*/  ISETP.GE.AND P4, PT, R6, 0x121, PT ;  /* 0x000001210600780c */ /* 0x000fe40003f86270 */
[----:B------:R-:W-:Y:S01]  /*3880*/  LOP3.LUT R6, R13, 0x8, RZ, 0xfc, !PT ;  /* 0x000000080d067812 */ /* 0x000fe200078efcff */
[----:B------:R-:W-:Y:S01]  /*3890*/  IMAD R9, R38, -0x300, R9 ;  /* 0xfffffd0026097824 */ /* 0x000fe200078e0209 */
[----:B------:R-:W-:Y:S02]  /*38a0*/  LEA R4, R4, R11, 0x2 ;  /* 0x0000000b04047211 */ /* 0x000fe400078e10ff */
[----:B------:R-:W-:Y:S02]  /*38b0*/  ISETP.GE.AND P3, PT, R6, 0x121, PT ;  /* 0x000001210600780c */ /* 0x000fe40003f66270 */
[----:B------:R-:W-:Y:S01]  /*38c0*/  SHF.L.U32 R6, R7, 0x2, RZ ;  /* 0x0000000207067819 */ /* 0x000fe200000006ff */
[----:B------:R-:W-:Y:S01]  /*38d0*/  IMAD R38, R38, 0x36300, R9 ;  /* 0x0003630026267824 */ /* 0x000fe200078e0209 */
[----:B------:R-:W-:Y:S01]  /*38e0*/  LOP3.LUT R9, R13, 0xc, RZ, 0xfc, !PT ;  /* 0x0000000c0d097812 */ /* 0x000fe200078efcff */
[----:B------:R-:W-:Y:S01]  /*38f0*/  STS [R4+0xc0], R14 ;  /* 0x0000c00e04007388 */ /* 0x000fe20000000800 */
[----:B------:R-:W-:-:S03]  /*3900*/  LOP3.LUT R6, R6, 0x3fc, RZ, 0xc0, !PT ;  /* 0x000003fc06067812 */ /* 0x000fc600078ec0ff */
[----:B------:R2:W-:Y:S04]  /*3910*/  STS [R4+0x100], R0 ;  /* 0x0001000004007388 */ /* 0x0005e80000000800 */
[----:B------:R-:W-:Y:S04]  /*3920*/  STS [R4+0x140], R3 ;  /* 0x0001400304007388 */ /* 0x000fe80000000800 */
[----:B------:R-:W-:Y:S04]  /*3930*/  STS [R4+0x180], R50 ;  /* 0x0001803204007388 */ /* 0x000fe80000000800 */
[----:B------:R-:W-:Y:S04]  /*3940*/  STS [R4+0x1c0], R49 ;  /* 0x0001c03104007388 */ /* 0x000fe80000000800 */
[----:B------:R-:W-:Y:S04]  /*3950*/  STS [R4+0x200], R48 ;  /* 0x0002003004007388 */ /* 0x000fe80000000800 */
[----:B------:R0:W-:Y:S04]  /*3960*/  STS [R4+0x240], R47 ;  /* 0x0002402f04007388 */ /* 0x0001e80000000800 */
[----:B------:R-:W-:Y:S04]  /*3970*/  STS [R4+0x280], R46 ;  /* 0x0002802e04007388 */ /* 0x000fe80000000800 */
[----:B------:R-:W-:Y:S04]  /*3980*/  STS [R4+0x2c0], R37 ;  /* 0x0002c02504007388 */ /* 0x000fe80000000800 */
[----:B------:R1:W-:Y:S04]  /*3990*/  STS [R4+0x300], R36 ;  /* 0x0003002404007388 */ /* 0x0003e80000000800 */
[----:B------:R-:W-:Y:S04]  /*39a0*/  STS [R4+0x340], R35 ;  /* 0x0003402304007388 */ /* 0x000fe80000000800 */
[----:B------:R-:W-:Y:S04]  /*39b0*/  STS [R4+0x380], R33 ;  /* 0x0003802104007388 */ /* 0x000fe80000000800 */
[----:B------:R0:W-:Y:S04]  /*39c0*/  STS [R4], R31 ;  /* 0x0000001f04007388 */ /* 0x0001e80000000800 */
[----:B------:R-:W-:Y:S04]  /*39d0*/  STS [R4+0x40], R19 ;  /* 0x0000401304007388 */ /* 0x000fe80000000800 */
[----:B------:R0:W-:Y:S04]  /*39e0*/  STS [R4+0x80], R29 ;  /* 0x0000801d04007388 */ /* 0x0001e80000000800 */
[----:B------:R-:W-:Y:S01]  /*39f0*/  STS [R4+0x3c0], R27 ;  /* 0x0003c01b04007388 */ /* 0x000fe20000000800 */
[----:B------:R-:W-:-:S02]  /*3a00*/  ISETP.GE.AND P2, PT, R9, 0x121, PT ;  /* 0x000001210900780c */ /* 0x000fc40003f46270 */
[C---:B------:R-:W-:Y:S02]  /*3a10*/  LOP3.LUT R9, R6.reuse, 0x400, RZ, 0xfc, !PT ;  /* 0x0000040006097812 */ /* 0x040fe400078efcff */
[C---:B------:R-:W-:Y:S02]  /*3a20*/  LOP3.LUT R10, R6.reuse, 0x800, RZ, 0xfc, !PT ;  /* 0x00000800060a7812 */ /* 0x040fe400078efcff */
[----:B------:R-:W-:Y:S02]  /*3a30*/  SHF.R.U32.HI R7, RZ, 0x2, R7 ;  /* 0x00000002ff077819 */ /* 0x000fe40000011607 */
[----:B------:R-:W-:Y:S02]  /*3a40*/  LOP3.LUT R11, R6, 0xc00, RZ, 0xfc, !PT ;  /* 0x00000c00060b7812 */ /* 0x000fe400078efcff */
[----:B------:R-:W-:Y:S02]  /*3a50*/  SHF.R.U32.HI R9, RZ, 0x4, R9 ;  /* 0x00000004ff097819 */ /* 0x000fe40000011609 */
[----:B------:R-:W-:-:S02]  /*3a60*/  SHF.R.U32.HI R10, RZ, 0x4, R10 ;  /* 0x00000004ff0a7819 */ /* 0x000fc4000001160a */
[----:B---3--:R-:W-:Y:S02]  /*3a70*/  SEL R54, R54, RZ, P1 ;  /* 0x000000ff36367207 */ /* 0x008fe40000800000 */
[----:B------:R-:W-:Y:S02]  /*3a80*/  SHF.R.U32.HI R11, RZ, 0x4, R11 ;  /* 0x00000004ff0b7819 */ /* 0x000fe4000001160b */
[----:B------:R-:W-:Y:S02]  /*3a90*/  LOP3.LUT R7, R7, 0x30, RZ, 0xc0, !PT ;  /* 0x0000003007077812 */ /* 0x000fe400078ec0ff */
[----:B------:R-:W-:Y:S02]  /*3aa0*/  LOP3.LUT R9, R9, 0x70, RZ, 0xc0, !PT ;  /* 0x0000007009097812 */ /* 0x000fe400078ec0ff */
[----:B--2---:R-:W-:Y:S01]  /*3ab0*/  SEL R0, R77, RZ, P1 ;  /* 0x000000ff4d007207 */ /* 0x004fe20000800000 */
[----:B------:R-:W-:Y:S01]  /*3ac0*/  FADD R25, R25, R54 ;  /* 0x0000003619197221 */ /* 0x000fe20000000000 */
[----:B------:R-:W-:-:S02]  /*3ad0*/  LOP3.LUT R10, R10, 0xb0, RZ, 0xc0, !PT ;  /* 0x000000b00a0a7812 */ /* 0x000fc400078ec0ff */
[----:B----4-:R-:W-:Y:S01]  /*3ae0*/  SEL R12, R12, RZ, P0 ;  /* 0x000000ff0c0c7207 */ /* 0x010fe20000000000 */
[----:B------:R-:W-:Y:S01]  /*3af0*/  VIADD R7, R7, UR4 ;  /* 0x0000000407077c36 */ /* 0x000fe20008000000 */
[----:B------:R-:W-:Y:S01]  /*3b00*/  LOP3.LUT R11, R11, 0xf0, RZ, 0xc0, !PT ;  /* 0x000000f00b0b7812 */ /* 0x000fe200078ec0ff */
[----:B------:R-:W-:Y:S01]  /*3b10*/  IMAD.IADD R51, R16, 0x1, -R51 ;  /* 0x0000000110337824 */ /* 0x000fe200078e0a33 */
[----:B-----5:R-:W-:Y:S02]  /*3b20*/  SEL R56, R56, RZ, P1 ;  /* 0x000000ff38387207 */ /* 0x020fe40000800000 */
[----:B------:R-:W-:Y:S02]  /*3b30*/  SEL R58, R58, RZ, P1 ;  /* 0x000000ff3a3a7207 */ /* 0x000fe40000800000 */
[----:B------:R-:W-:Y:S02]  /*3b40*/  SEL R66, R66, RZ, P1 ;  /* 0x000000ff42427207 */ /* 0x000fe40000800000 */
[----:B------:R-:W-:-:S02]  /*3b50*/  SEL R68, R68, RZ, P1 ;  /* 0x000000ff44447207 */ /* 0x000fc40000800000 */
[----:B------:R-:W-:Y:S02]  /*3b60*/  SEL R64, R64, RZ, P1 ;  /* 0x000000ff40407207 */ /* 0x000fe40000800000 */
[----:B------:R-:W-:Y:S01]  /*3b70*/  SEL R74, R74, RZ, P1 ;  /* 0x000000ff4a4a7207 */ /* 0x000fe20000800000 */
[----:B------:R-:W-:Y:S01]  /*3b80*/  FADD R71, R71, R0 ;  /* 0x0000000047477221 */ /* 0x000fe20000000000 */
[----:B------:R-:W-:Y:S02]  /*3b90*/  IADD3 R9, R9, UR4, RZ ;  /* 0x0000000409097c10 */ /* 0x000fe4000fffe0ff */
[----:B------:R-:W-:Y:S01]  /*3ba0*/  SEL R76, R76, RZ, P1 ;  /* 0x000000ff4c4c7207 */ /* 0x000fe20000800000 */
[----:B------:R-:W-:Y:S01]  /*3bb0*/  FADD R0, R25, R12 ;  /* 0x0000000c19007221 */ /* 0x000fe20000000000 */
[----:B------:R-:W-:Y:S01]  /*3bc0*/  IADD3 R17, R10, UR4, RZ ;  /* 0x000000040a117c10 */ /* 0x000fe2000fffe0ff */
[----:B------:R-:W-:Y:S01]  /*3bd0*/  FADD R23, R23, R56 ;  /* 0x0000003817177221 */ /* 0x000fe20000000000 */
[----:B------:R-:W-:Y:S01]  /*3be0*/  IADD3 R39, R11, UR4, RZ ;  /* 0x000000040b277c10 */ /* 0x000fe2000fffe0ff */
[----:B------:R-:W-:Y:S01]  /*3bf0*/  IMAD R11, R6, 0x4, R7 ;  /* 0x00000004060b7824 */ /* 0x000fe200078e0207 */
[----:B------:R-:W-:Y:S01]  /*3c00*/  SEL R42, R42, RZ, P1 ;  /* 0x000000ff2a2a7207 */ /* 0x000fe20000800000 */
[----:B------:R-:W-:Y:S01]  /*3c10*/  FADD R21, R21, R58 ;  /* 0x0000003a15157221 */ /* 0x000fe20000000000 */
[----:B------:R-:W-:Y:S01]  /*3c20*/  FADD R59, R59, R66 ;  /* 0x000000423b3b7221 */ /* 0x000fe20000000000 */
[----:B------:R-:W-:Y:S01]  /*3c30*/  FADD R61, R61, R68 ;  /* 0x000000443d3d7221 */ /* 0x000fe20000000000 */
[----:B------:R-:W-:Y:S01]  /*3c40*/  SEL R30, R30, RZ, P0 ;  /* 0x000000ff1e1e7207 */ /* 0x000fe20000000000 */
[----:B------:R-:W-:Y:S01]  /*3c50*/  FADD R57, R57, R64 ;  /* 0x0000004039397221 */ /* 0x000fe20000000000 */
[----:B------:R-:W-:Y:S01]  /*3c60*/  SEL R12, R15, RZ, P0 ;  /* 0x000000ff0f0c7207 */ /* 0x000fe20000000000 */
[----:B------:R-:W-:Y:S01]  /*3c70*/  FADD R67, R67, R74 ;  /* 0x0000004a43437221 */ /* 0x000fe20000000000 */
[----:B------:R-:W-:Y:S01]  /*3c80*/  LEA R10, R6, R9, 0x2 ;  /* 0x00000009060a7211 */ /* 0x000fe200078e10ff */
[----:B------:R-:W-:Y:S01]  /*3c90*/  FADD R69, R69, R76 ;  /* 0x0000004c45457221 */ /* 0x000fe20000000000 */
[----:B------:R-:W-:-:S02]  /*3ca0*/  I2FP.F32.S32 R51, R51 ;  /* 0x0000003300337245 */ /* 0x000fc40000201400 */
[----:B------:R-:W-:Y:S02]  /*3cb0*/  LEA R9, R6, R17, 0x2 ;  /* 0x0000001106097211 */ /* 0x000fe400078e10ff */
[----:B------:R-:W-:Y:S02]  /*3cc0*/  SEL R40, R40, RZ, P1 ;  /* 0x000000ff28287207 */ /* 0x000fe40000800000 */
[----:B------:R-:W-:Y:S01]  /*3cd0*/  SEL R41, R32, RZ, P0 ;  /* 0x000000ff20297207 */ /* 0x000fe20000000000 */
[----:B------:R-:W-:Y:S01]  /*3ce0*/  FADD R75, R75, R42 ;  /* 0x0000002a4b4b7221 */ /* 0x000fe20000000000 */
[----:B------:R-:W-:Y:S02]  /*3cf0*/  LEA R6, R6, R39, 0x2 ;  /* 0x0000002706067211 */ /* 0x000fe400078e10ff */
[----:B------:R-:W-:Y:S02]  /*3d00*/  SEL R22, R22, RZ, P0 ;  /* 0x000000ff16167207 */ /* 0x000fe40000000000 */
[----:B------:R-:W-:Y:S01]  /*3d10*/  SEL R26, R26, RZ, P0 ;  /* 0x000000ff1a1a7207 */ /* 0x000fe20000000000 */
[----:B------:R-:W-:Y:S01]  /*3d20*/  FADD R42, R23, R30 ;  /* 0x0000001e172a7221 */ /* 0x000fe20000000000 */
[----:B------:R-:W-:Y:S01]  /*3d30*/  SEL R60, R60, RZ, P1 ;  /* 0x000000ff3c3c7207 */ /* 0x000fe20000800000 */
[----:B0-----:R-:W-:Y:S01]  /*3d40*/  FADD R47, R21, R12 ;  /* 0x0000000c152f7221 */ /* 0x001fe20000000000 */
[----:B------:R-:W-:Y:S01]  /*3d50*/  SEL R62, R62, RZ, P1 ;  /* 0x000000ff3e3e7207 */ /* 0x000fe20000800000 */
[----:B------:R-:W-:Y:S01]  /*3d60*/  FADD R59, R59, R26 ;  /* 0x0000001a3b3b7221 */ /* 0x000fe20000000000 */
[----:B------:R-:W-:Y:S01]  /*3d70*/  SEL R70, R70, RZ, P1 ;  /* 0x000000ff46467207 */ /* 0x000fe20000800000 */
[----:B-1----:R-:W-:Y:S01]  /*3d80*/  FADD R36, R57, R22 ;  /* 0x0000001639247221 */ /* 0x002fe20000000000 */
[----:B------:R-:W-:-:S02]  /*3d90*/  SEL R72, R72, RZ, P1 ;  /* 0x000000ff48487207 */ /* 0x000fc40000800000 */
[----:B------:R-:W-:Y:S01]  /*3da0*/  SEL R24, R24, RZ, P0 ;  /* 0x000000ff18187207 */ /* 0x000fe20000000000 */
[----:B------:R-:W-:Y:S01]  /*3db0*/  IMAD R7, R13, 0x300, R38 ;  /* 0x000003000d077824 */ /* 0x000fe200078e0226 */
[----:B------:R-:W-:Y:S01]  /*3dc0*/  FSETP.GT.AND P1, PT, |R51|, 8.50705917302346158658e+37, PT ;  /* 0x7e8000003300780b */ /* 0x000fe20003f24200 */
[----:B------:R-:W-:Y:S01]  /*3dd0*/  FADD R73, R73, R40 ;  /* 0x0000002849497221 */ /* 0x000fe20000000000 */
[----:B------:R-:W-:Y:S01]  /*3de0*/  ISETP.GE.AND P5, PT, R13, 0x121, PT ;  /* 0x000001210d00780c */ /* 0x000fe20003fa6270 */
[----:B------:R-:W-:Y:S01]  /*3df0*/  BAR.SYNC.DEFER_BLOCKING 0x0 ;  /* 0x0000000000007b1d */ /* 0x000fe20000010000 */
[----:B------:R-:W-:Y:S01]  /*3e00*/  FADD R61, R61, R24 ;  /* 0x000000183d3d7221 */ /* 0x000fe20000000000 */
[----:B------:R-:W-:Y:S01]  /*3e10*/  FADD R41, R44, R41 ;  /* 0x000000292c297221 */ /* 0x000fe20000000000 */
[----:B------:R-:W-:Y:S02]  /*3e20*/  SEL R40, R5, RZ, P0 ;  /* 0x000000ff05287207 */ /* 0x000fe40000000000 */
[----:B------:R-:W-:-:S03]  /*3e30*/  SEL R38, R43, RZ, P0 ;  /* 0x000000ff2b267207 */ /* 0x000fc60000000000 */
[----:B------:R-:W0:Y:S01]  /*3e40*/  LDC.64 R30, c[0x0][0x218] ;  /* 0x00008600ff1e7b82 */ /* 0x000e220000000a00 */
[----:B------:R-:W-:Y:S02]  /*3e50*/  SEL R44, R45, RZ, P0 ;  /* 0x000000ff2d2c7207 */ /* 0x000fe40000000000 */
[----:B------:R-:W-:-:S05]  /*3e60*/  SEL R20, R20, RZ, P0 ;  /* 0x000000ff14147207 */ /* 0x000fca0000000000 */
[----:B------:R-:W1:Y:S01]  /*3e70*/  LDC.64 R32, c[0x0][0x220] ;  /* 0x00008800ff207b82 */ /* 0x000e620000000a00 */
[----:B------:R-:W2:Y:S01]  /*3e80*/  LDS.128 R24, [R11] ;  /* 0x000000000b187984 */ /* 0x000ea20000000c00 */
[----:B------:R-:W-:-:S03]  /*3e90*/  FADD R48, R67, R20 ;  /* 0x0000001443307221 */ /* 0x000fc60000000000 */
[----:B------:R-:W3:Y:S01]  /*3ea0*/  LDS.128 R20, [R10+0x1000] ;  /* 0x001000000a147984 */ /* 0x000ee20000000c00 */
[----:B------:R-:W-:-:S03]  /*3eb0*/  SEL R2, R2, RZ, P0 ;  /* 0x000000ff02027207 */ /* 0x000fc60000000000 */
[----:B------:R-:W-:Y:S01]  /*3ec0*/  LDS.128 R12, [R6+0x3000] ;  /* 0x00300000060c7984 */ /* 0x000fe20000000c00 */
[----:B------:R-:W-:-:S05]  /*3ed0*/  SEL R18, R18, RZ, P0 ;  /* 0x000000ff12127207 */ /* 0x000fca0000000000 */
[----:B------:R-:W-:Y:S01]  /*3ee0*/  FADD R69, R69, R18 ;  /* 0x0000001245457221 */ /* 0x000fe20000000000 */
[----:B------:R-:W-:Y:S01]  /*3ef0*/  SEL R34, R34, RZ, P0 ;  /* 0x000000ff22227207 */ /* 0x000fe20000000000 */
[----:B------:R-:W4:Y:S01]  /*3f00*/  LDS.128 R16, [R9+0x2000] ;  /* 0x0020000009107984 */ /* 0x000f220000000c00 */
[----:B------:R-:W-:Y:S02]  /*3f10*/  SEL R50, R8, RZ, P0 ;  /* 0x000000ff08327207 */ /* 0x000fe40000000000 */
[----:B------:R-:W-:Y:S02]  /*3f20*/  SEL R28, R28, RZ, P0 ;  /* 0x000000ff1c1c7207 */ /* 0x000fe40000000000 */
[C---:B------:R-:W-:Y:S01]  /*3f30*/  FSETP.GEU.AND P0, PT, |R51|.reuse, 1.175494350822287508e-38, PT ;  /* 0x008000003300780b */ /* 0x040fe20003f0e200 */
[----:B------:R-:W-:Y:S01]  /*3f40*/  @P1 FMUL R51, R51, 0.25 ;  /* 0x3e80000033331820 */ /* 0x000fe20000400000 */
[----:B------:R-:W-:Y:S01]  /*3f50*/  FADD R55, R55, R62 ;  /* 0x0000003e37377221 */ /* 0x000fe20000000000 */
[----:B------:R-:W-:Y:S01]  /*3f60*/  FADD R52, R75, R28 ;  /* 0x0000001c4b347221 */ /* 0x000fe20000000000 */
[----:B------:R-:W-:Y:S01]  /*3f70*/  FADD R53, R53, R60 ;  /* 0x0000003c35357221 */ /* 0x000fe20000000000 */
[----:B------:R-:W5:Y:S01]  /*3f80*/  LDC.64 R28, c[0x0][0x228] ;  /* 0x00008a00ff1c7b82 */ /* 0x000f620000000a00 */
[----:B------:R-:W-:Y:S01]  /*3f90*/  FADD R63, R63, R70 ;  /* 0x000000463f3f7221 */ /* 0x000fe20000000000 */
[----:B------:R-:W-:Y:S01]  /*3fa0*/  FADD R65, R65, R72 ;  /* 0x0000004841417221 */ /* 0x000fe20000000000 */
[----:B------:R-:W-:-:S05]  /*3fb0*/  FADD R38, R55, R38 ;  /* 0x0000002637267221 */ /* 0x000fca0000000000 */
[----:B------:R-:W-:Y:S01]  /*3fc0*/  @!P0 FMUL R51, R51, 16777216 ;  /* 0x4b80000033338820 */ /* 0x000fe20000400000 */
[----:B------:R-:W-:-:S03]  /*3fd0*/  FADD R40, R53, R40 ;  /* 0x0000002835287221 */ /* 0x000fc60000000000 */
[----:B------:R-:W0:Y:S01]  /*3fe0*/  MUFU.RCP R55, R51 ;  /* 0x0000003300377308 */ /* 0x000e220000001000 */
[----:B------:R-:W-:Y:S01]  /*3ff0*/  FADD R44, R63, R44 ;  /* 0x0000002c3f2c7221 */ /* 0x000fe20000000000 */
[----:B------:R-:W-:Y:S01]  /*4000*/  FADD R46, R65, R2 ;  /* 0x00000002412e7221 */ /* 0x000fe20000000000 */
[----:B------:R-:W-:Y:S01]  /*4010*/  FADD R8, R71, R34 ;  /* 0x0000002247087221 */ /* 0x000fe20000000000 */
[----:B------:R-:W-:Y:S01]  /*4020*/  FADD R50, R73, R50 ;  /* 0x0000003249327221 */ /* 0x000fe20000000000 */
[----:B------:R-:W-:Y:S01]  /*4030*/  @P1 FMUL R41, R41, 0.25 ;  /* 0x3e80000029291820 */ /* 0x000fe20000400000 */
        /* <DEDUP_REMOVED lines=15> */
[----:B------:R-:W-:Y:S01]  /*4130*/  IADD3 R39, R7, 0xc00, RZ ;  /* 0x00000c0007277810 */ /* 0x000fe20007ffe0ff */
[----:B------:R-:W-:Y:S01]  /*4140*/  @!P0 FMUL R41, R41, 16777216 ;  /* 0x4b80000029298820 */ /* 0x000fe20000400000 */
[----:B------:R-:W-:Y:S01]  /*4150*/  IADD3 R37, R7, 0x1800, RZ ;  /* 0x0000180007257810 */ /* 0x000fe20007ffe0ff */
[----:B------:R-:W-:Y:S01]  /*4160*/  @!P0 FMUL R0, R0, 16777216 ;  /* 0x4b80000000008820 */ /* 0x000fe20000400000 */
        /* <DEDUP_REMOVED lines=14> */
[----:B------:R-:W-:Y:S01]  /*4250*/  IADD3 R5, R7, 0x2400, RZ ;  /* 0x0000240007057810 */ /* 0x000fe20007ffe0ff */
[----:B0-----:R-:W-:-:S04]  /*4260*/  IMAD.WIDE R2, R7, 0x4, R30 ;  /* 0x0000000407027825 */ /* 0x001fc800078e021e */
[C---:B------:R-:W-:Y:S01]  /*4270*/  FMUL R41, R55.reuse, R41 ;  /* 0x0000002937297220 */ /* 0x040fe20000400000 */
[C---:B------:R-:W-:Y:S01]  /*4280*/  FMUL R43, R55.reuse, R0 ;  /* 0x00000000372b7220 */ /* 0x040fe20000400000 */
[----:B------:R-:W-:Y:S01]  /*4290*/  FMUL R45, R55, R42 ;  /* 0x0000002a372d7220 */ /* 0x000fe20000400000 */
[----:B------:R-:W-:-:S04]  /*42a0*/  IMAD.WIDE R34, R39, 0x4, R30 ;  /* 0x0000000427227825 */ /* 0x000fc800078e021e */
[C---:B------:R-:W-:Y:S01]  /*42b0*/  FMUL R47, R55.reuse, R47 ;  /* 0x0000002f372f7220 */ /* 0x040fe20000400000 */
        /* <DEDUP_REMOVED lines=11> */
[----:B------:R-:W-:Y:S01]  /*4370*/  FMUL R52, R55, R52 ;  /* 0x0000003437347220 */ /* 0x000fe20000400000 */
[--C-:B------:R-:W-:Y:S01]  /*4380*/  IMAD.WIDE R54, R37, 0x4, R30.reuse ;  /* 0x0000000425367825 */ /* 0x100fe200078e021e */
[----:B--2---:R5:W-:Y:S03]  /*4390*/  @!P5 STG.E.128 desc[UR6][R2.64], R24 ;  /* 0x000000180200d986 */ /* 0x004be6000c101d06 */
[----:B------:R-:W-:Y:S01]  /*43a0*/  IMAD.WIDE R30, R5, 0x4, R30 ;  /* 0x00000004051e7825 */ /* 0x000fe200078e021e */
[----:B---3--:R0:W-:Y:S03]  /*43b0*/  @!P4 STG.E.128 desc[UR6][R34.64], R20 ;  /* 0x000000142200c986 */ /* 0x0081e6000c101d06 */
[--C-:B-1----:R-:W-:Y:S01]  /*43c0*/  IMAD.WIDE R56, R7, 0x4, R32.reuse ;  /* 0x0000000407387825 */ /* 0x102fe200078e0220 */
[----:B----4-:R-:W-:Y:S03]  /*43d0*/  @!P3 STG.E.128 desc[UR6][R54.64], R16 ;  /* 0x000000103600b986 */ /* 0x010fe6000c101d06 */
[--C-:B------:R-:W-:Y:S01]  /*43e0*/  IMAD.WIDE R62, R39, 0x4, R32.reuse ;  /* 0x00000004273e7825 */ /* 0x100fe200078e0220 */
[----:B------:R-:W-:Y:S03]  /*43f0*/  @!P2 STG.E.128 desc[UR6][R30.64], R12 ;  /* 0x0000000c1e00a986 */ /* 0x000fe6000c101d06 */
[--C-:B------:R-:W-:Y:S01]  /*4400*/  IMAD.WIDE R64, R37, 0x4, R32.reuse ;  /* 0x0000000425407825 */ /* 0x100fe200078e0220 */
[----:B------:R-:W-:Y:S03]  /*4410*/  @!P5 STG.E.128 desc[UR6][R56.64], R24 ;  /* 0x000000183800d986 */ /* 0x000fe6000c101d06 */
[----:B------:R-:W-:Y:S01]  /*4420*/  IMAD.WIDE R32, R5, 0x4, R32 ;  /* 0x0000000405207825 */ /* 0x000fe200078e0220 */
[----:B------:R-:W-:Y:S03]  /*4430*/  @!P4 STG.E.128 desc[UR6][R62.64], R20 ;  /* 0x000000143e00c986 */ /* 0x000fe6000c101d06 */
[--C-:B-----5:R-:W-:Y:S01]  /*4440*/  IMAD.WIDE R2, R7, 0x4, R28.reuse ;  /* 0x0000000407027825 */ /* 0x120fe200078e021c */
[----:B------:R-:W-:Y:S03]  /*4450*/  @!P3 STG.E.128 desc[UR6][R64.64], R16 ;  /* 0x000000104000b986 */ /* 0x000fe6000c101d06 */
[--C-:B0-----:R-:W-:Y:S01]  /*4460*/  IMAD.WIDE R34, R39, 0x4, R28.reuse ;  /* 0x0000000427227825 */ /* 0x101fe200078e021c */
[----:B------:R-:W-:Y:S03]  /*4470*/  @!P2 STG.E.128 desc[UR6][R32.64], R12 ;  /* 0x0000000c2000a986 */ /* 0x000fe6000c101d06 */
[--C-:B------:R-:W-:Y:S01]  /*4480*/  IMAD.WIDE R68, R37, 0x4, R28.reuse ;  /* 0x0000000425447825 */ /* 0x100fe200078e021c */
[----:B------:R-:W-:Y:S03]  /*4490*/  @!P5 STG.E.128 desc[UR6][R2.64], R24 ;  /* 0x000000180200d986 */ /* 0x000fe6000c101d06 */
[----:B------:R-:W-:Y:S01]  /*44a0*/  IMAD.WIDE R28, R5, 0x4, R28 ;  /* 0x00000004051c7825 */ /* 0x000fe200078e021c */
[----:B------:R-:W-:Y:S04]  /*44b0*/  @!P4 STG.E.128 desc[UR6][R34.64], R20 ;  /* 0x000000142200c986 */ /* 0x000fe8000c101d06 */
[----:B------:R0:W-:Y:S04]  /*44c0*/  @!P3 STG.E.128 desc[UR6][R68.64], R16 ;  /* 0x000000104400b986 */ /* 0x0001e8000c101d06 */
[----:B------:R1:W-:Y:S01]  /*44d0*/  @!P2 STG.E.128 desc[UR6][R28.64], R12 ;  /* 0x0000000c1c00a986 */ /* 0x0003e2000c101d06 */
[----:B------:R-:W-:Y:S08]  /*44e0*/  BAR.SYNC.DEFER_BLOCKING 0x0 ;  /* 0x0000000000007b1d */ /* 0x000ff00000010000 */
[----:B0-----:R-:W0:Y:S01]  /*44f0*/  LDC.64 R16, c[0x0][0x230] ;  /* 0x00008c00ff107b82 */ /* 0x001e220000000a00 */
[----:B------:R-:W-:Y:S04]  /*4500*/  STS [R4], R41 ;  /* 0x0000002904007388 */ /* 0x000fe80000000800 */
[----:B------:R-:W-:Y:S04]  /*4510*/  STS [R4+0x40], R43 ;  /* 0x0000402b04007388 */ /* 0x000fe80000000800 */
        /* <DEDUP_REMOVED lines=13> */
[----:B------:R-:W-:Y:S01]  /*45f0*/  STS [R4+0x3c0], R52 ;  /* 0x0003c03404007388 */ /* 0x000fe20000000800 */
[----:B------:R-:W-:Y:S06]  /*4600*/  BAR.SYNC.DEFER_BLOCKING 0x0 ;  /* 0x0000000000007b1d */ /* 0x000fec0000010000 */
[----:B------:R-:W2:Y:S04]  /*4610*/  LDS.128 R28, [R11] ;  /* 0x000000000b1c7984 */ /* 0x000ea80000000c00 */
[----:B------:R-:W3:Y:S04]  /*4620*/  LDS.128 R20, [R10+0x1000] ;  /* 0x001000000a147984 */ /* 0x000ee80000000c00 */
[----:B------:R-:W4:Y:S01]  /*4630*/  LDS.128 R24, [R9+0x2000] ;  /* 0x0020000009187984 */ /* 0x000f220000000c00 */
[----:B0-----:R-:W-:-:S04]  /*4640*/  IMAD.WIDE R2, R7, 0x4, R16 ;  /* 0x0000000407027825 */ /* 0x001fc800078e0210 */
[----:B-1----:R-:W-:-:S04]  /*4650*/  IMAD.WIDE R12, R39, 0x4, R16 ;  /* 0x00000004270c7825 */ /* 0x002fc800078e0210 */
[----:B------:R-:W-:Y:S01]  /*4660*/  IMAD.WIDE R14, R37, 0x4, R16 ;  /* 0x00000004250e7825 */ /* 0x000fe200078e0210 */
[----:B--2---:R0:W-:Y:S04]  /*4670*/  @!P5 STG.E.128 desc[UR6][R2.64], R28 ;  /* 0x0000001c0200d986 */ /* 0x0041e8000c101d06 */
[----:B---3--:R0:W-:Y:S04]  /*4680*/  @!P4 STG.E.128 desc[UR6][R12.64], R20 ;  /* 0x000000140c00c986 */ /* 0x0081e8000c101d06 */
[----:B----4-:R0:W-:Y:S02]  /*4690*/  @!P3 STG.E.128 desc[UR6][R14.64], R24 ;  /* 0x000000180e00b986 */ /* 0x0101e4000c101d06 */
[----:B0-----:R-:W-:Y:S05]  /*46a0*/  @P2 EXIT ;  /* 0x000000000000294d */ /* 0x001fea0003800000 */
[----:B------:R-:W1:Y:S01]  /*46b0*/  LDS.128 R8, [R6+0x3000] ;  /* 0x0030000006087984 */ /* 0x000e620000000c00 */
[----:B0-----:R-:W-:-:S05]  /*46c0*/  IMAD.WIDE R2, R5, 0x4, R16 ;  /* 0x0000000405027825 */ /* 0x001fca00078e0210 */
[----:B-1----:R-:W-:Y:S01]  /*46d0*/  STG.E.128 desc[UR6][R2.64], R8 ;  /* 0x0000000802007986 */ /* 0x002fe2000c101d06 */
[----:B------:R-:W-:Y:S05]  /*46e0*/  EXIT ;  /* 0x000000000000794d */ /* 0x000fea0003800000 */
.L_x_0:
[----:B------:R-:W-:-:S00]  /*46f0*/  BRA `(.L_x_0) ;  /* 0xfffffffc00fc7947 */ /* 0x000fc0000383ffff */
[----:B------:R-:W-:-:S00]  /*4700*/  NOP ;  /* 0x0000000000007918 */ /* 0x000fc00000000000 */
[----:B------:R-:W-:-:S00]  /*4710*/  NOP ;  /* 0x0000000000007918 */ /* 0x000fc00000000000 */
[----:B------:R-:W-:-:S00]  /*4720*/  NOP ;  /* 0x0000000000007918 */ /* 0x000fc00000000000 */
[----:B------:R-:W-:-:S00]  /*4730*/  NOP ;  /* 0x0000000000007918 */ /* 0x000fc00000000000 */
[----:B------:R-:W-:-:S00]  /*4740*/  NOP ;  /* 0x0000000000007918 */ /* 0x000fc00000000000 */
[----:B------:R-:W-:-:S00]  /*4750*/  NOP ;  /* 0x0000000000007918 */ /* 0x000fc00000000000 */
[----:B------:R-:W-:-:S00]  /*4760*/  NOP ;  /* 0x0000000000007918 */ /* 0x000fc00000000000 */
[----:B------:R-:W-:-:S00]  /*4770*/  NOP ;  /* 0x0000000000007918 */ /* 0x000fc00000000000 */
.L_x_1:


//--------------------- .nv.shared.triton_poi_fused_avg_pool2d_convolution_28 --------------------------
	.section	.nv.shared.triton_poi_fused_avg_pool2d_convolution_28,"aw",@nobits
	.sectionflags	@""
	.align	16
	.zero		1024


//--------------------- .nv.constant0.triton_poi_fused_avg_pool2d_convolution_28 --------------------------
	.section	.nv.constant0.triton_poi_fused_avg_pool2d_convolution_28,"a",@progbits
	.sectionflags	@""
	.align	4
.nv.constant0.triton_poi_fused_avg_pool2d_convolution_28:
	.zero		576
